// auto-generated by cutlass_sweep.gemm — config: {"arch": "sm_90", "cluster_m": 1, "cluster_n": 1, "dtype": "bf16", "dtype_b": "bf16", "layout": "nt", "stages": 0, "tile_k": 64, "tile_m": 256, "tile_n": 96}
#include "cutlass/cutlass.h"
#include "cutlass/gemm/collective/collective_builder.hpp"
#include "cutlass/gemm/device/gemm_universal_adapter.h"
#include "cutlass/gemm/kernel/gemm_universal.hpp"
#include "cutlass/epilogue/collective/collective_builder.hpp"

using ElemA = cutlass::bfloat16_t;
using ElemB = cutlass::bfloat16_t;
using ElemCD = cutlass::bfloat16_t;
using Acc  = float;
using TileShape    = cute::Shape<cute::_256, cute::_96, cute::_64>;
using ClusterShape = cute::Shape<cute::_1, cute::_1, cute::_1>;

using CollectiveEpilogue = typename cutlass::epilogue::collective::CollectiveBuilder<
    cutlass::arch::Sm90, cutlass::arch::OpClassTensorOp,
    TileShape, ClusterShape,
    cutlass::epilogue::collective::EpilogueTileAuto,
    Acc, Acc,
    ElemCD, cutlass::layout::RowMajor, 128 / cutlass::sizeof_bits<ElemCD>::value,
    ElemCD, cutlass::layout::RowMajor, 128 / cutlass::sizeof_bits<ElemCD>::value,
    cutlass::epilogue::collective::EpilogueScheduleAuto
  >::CollectiveOp;

using CollectiveMainloop = typename cutlass::gemm::collective::CollectiveBuilder<
    cutlass::arch::Sm90, cutlass::arch::OpClassTensorOp,
    ElemA, cutlass::layout::RowMajor, 128 / cutlass::sizeof_bits<ElemA>::value,
    ElemB, cutlass::layout::ColumnMajor, 128 / cutlass::sizeof_bits<ElemB>::value,
    Acc,
    TileShape, ClusterShape,
    cutlass::gemm::collective::StageCountAutoCarveout<static_cast<int>(sizeof(typename CollectiveEpilogue::SharedStorage))>,
    cutlass::gemm::collective::KernelScheduleAuto
  >::CollectiveOp;

using GemmKernel = cutlass::gemm::kernel::GemmUniversal<
    cute::Shape<int,int,int,int>,
    CollectiveMainloop,
    CollectiveEpilogue
>;
using Gemm = cutlass::gemm::device::GemmUniversalAdapter<GemmKernel>;

// Force the device kernel symbol into the cubin without needing a host main.
auto* _anchor = &cutlass::device_kernel<GemmKernel>;


// ===== COMPILED SASS (sm_90a) =====

	.target	sm_90a

	.elftype	@"ET_EXEC"


//--------------------- .note.nv.tkinfo           --------------------------
	.section	.note.nv.tkinfo,"",@"SHT_NOTE"
	.sectionflags	@"SHF_NOTE_NV_TKINFO"
	.tkinfo
        /*0018*/ 	.word	0x00000002
        /*0030*/ 	.string	""
        /*0030*/ 	.string	"ptxas"
        /*0030*/ 	.string	"Cuda compilation tools, release 13.0, V13.0.88"
        /*0030*/ 	.string	"Build cuda_13.0.r13.0/compiler.36424714_0"
        /*0030*/ 	.string	"-arch sm_90a -m 64 "



//--------------------- .note.nv.cuinfo           --------------------------
	.section	.note.nv.cuinfo,"",@"SHT_NOTE"
	.sectionflags	@"SHF_NOTE_NV_CUINFO"
        /*0018*/ 	.short	0x0002
        /*001a*/ 	.short	0x005a
        /*001c*/ 	.short	0x0082
	.zero		2


//--------------------- .nv.info                  --------------------------
	.section	.nv.info,"",@"SHT_CUDA_INFO"
	.align	4


	//----- nvinfo : EIATTR_REGCOUNT
	.align		4
        /*0000*/ 	.byte	0x04, 0x2f
        /*0002*/ 	.short	(.L_15 - .L_14)
	.align		4
.L_14:
        /*0004*/ 	.word	index@(_ZN7cutlass13device_kernelINS_4gemm6kernel13GemmUniversalIN4cute5tupleIJiiiiEEENS1_10collective13CollectiveMmaINS1_34MainloopSm90TmaGmmaWarpSpecializedILi5ENS5_IJNS4_1CILi1EEESB_SB_EEENS1_35KernelTmaWarpSpecializedCooperativeEEENS5_IJNSA_ILi256EEENSA_ILi96EEENSA_ILi64EEEEEENS_10bfloat16_tENS5_IJlSB_lEEESJ_SK_NS4_8TiledMMAINS4_8MMA_AtomIJNS4_4SM904GMMA27MMA_64x96x16_F32BF16BF16_SSILNSO_5MajorE0ELSQ_0ELNSO_7ScaleInE1ELSR_1EEEEEENS4_6LayoutINS5_IJNSA_ILi2EEESB_SB_EEENS5_IJSB_NSA_ILi0EEESX_EEEEENS5_IJNS4_10UnderscoreES10_S10_EEEEENS4_13SM90_TMA_LOADENS4_14ComposedLayoutINS4_7SwizzleILi3ELi4ELi3EEENS4_18smem_ptr_flag_bitsILi16EEENSU_INS5_IJNSA_ILi8EEESH_EEENS5_IJSH_SB_EEEEEEEvNS4_8identityES13_S1D_vS1E_EENS_8epilogue10collective6detail29Sm90TmaWarpSpecializedAdapterINS1H_15DefaultEpilogueISJ_SK_SK_NS1G_6thread17LinearCombinationISJ_Li1EffLNS1L_9ScaleType4KindE0ELNS_15FloatRoundStyleE2ESJ_EENS1_15EpilogueDefaultEEEEEvvEEEEvNT_6ParamsE)
        /*0008*/ 	.word	0x000000a8


	//----- nvinfo : EIATTR_FRAME_SIZE
	.align		4
.L_15:
        /*000c*/ 	.byte	0x04, 0x11
        /*000e*/ 	.short	(.L_17 - .L_16)
	.align		4
.L_16:
        /*0010*/ 	.word	index@(_ZN7cutlass13device_kernelINS_4gemm6kernel13GemmUniversalIN4cute5tupleIJiiiiEEENS1_10collective13CollectiveMmaINS1_34MainloopSm90TmaGmmaWarpSpecializedILi5ENS5_IJNS4_1CILi1EEESB_SB_EEENS1_35KernelTmaWarpSpecializedCooperativeEEENS5_IJNSA_ILi256EEENSA_ILi96EEENSA_ILi64EEEEEENS_10bfloat16_tENS5_IJlSB_lEEESJ_SK_NS4_8TiledMMAINS4_8MMA_AtomIJNS4_4SM904GMMA27MMA_64x96x16_F32BF16BF16_SSILNSO_5MajorE0ELSQ_0ELNSO_7ScaleInE1ELSR_1EEEEEENS4_6LayoutINS5_IJNSA_ILi2EEESB_SB_EEENS5_IJSB_NSA_ILi0EEESX_EEEEENS5_IJNS4_10UnderscoreES10_S10_EEEEENS4_13SM90_TMA_LOADENS4_14ComposedLayoutINS4_7SwizzleILi3ELi4ELi3EEENS4_18smem_ptr_flag_bitsILi16EEENSU_INS5_IJNSA_ILi8EEESH_EEENS5_IJSH_SB_EEEEEEEvNS4_8identityES13_S1D_vS1E_EENS_8epilogue10collective6detail29Sm90TmaWarpSpecializedAdapterINS1H_15DefaultEpilogueISJ_SK_SK_NS1G_6thread17LinearCombinationISJ_Li1EffLNS1L_9ScaleType4KindE0ELNS_15FloatRoundStyleE2ESJ_EENS1_15EpilogueDefaultEEEEEvvEEEEvNT_6ParamsE)
        /*0014*/ 	.word	0x00000000


	//----- nvinfo : EIATTR_MIN_STACK_SIZE
	.align		4
.L_17:
        /*0018*/ 	.byte	0x04, 0x12
        /*001a*/ 	.short	(.L_19 - .L_18)
	.align		4
.L_18:
        /*001c*/ 	.word	index@(_ZN7cutlass13device_kernelINS_4gemm6kernel13GemmUniversalIN4cute5tupleIJiiiiEEENS1_10collective13CollectiveMmaINS1_34MainloopSm90TmaGmmaWarpSpecializedILi5ENS5_IJNS4_1CILi1EEESB_SB_EEENS1_35KernelTmaWarpSpecializedCooperativeEEENS5_IJNSA_ILi256EEENSA_ILi96EEENSA_ILi64EEEEEENS_10bfloat16_tENS5_IJlSB_lEEESJ_SK_NS4_8TiledMMAINS4_8MMA_AtomIJNS4_4SM904GMMA27MMA_64x96x16_F32BF16BF16_SSILNSO_5MajorE0ELSQ_0ELNSO_7ScaleInE1ELSR_1EEEEEENS4_6LayoutINS5_IJNSA_ILi2EEESB_SB_EEENS5_IJSB_NSA_ILi0EEESX_EEEEENS5_IJNS4_10UnderscoreES10_S10_EEEEENS4_13SM90_TMA_LOADENS4_14ComposedLayoutINS4_7SwizzleILi3ELi4ELi3EEENS4_18smem_ptr_flag_bitsILi16EEENSU_INS5_IJNSA_ILi8EEESH_EEENS5_IJSH_SB_EEEEEEEvNS4_8identityES13_S1D_vS1E_EENS_8epilogue10collective6detail29Sm90TmaWarpSpecializedAdapterINS1H_15DefaultEpilogueISJ_SK_SK_NS1G_6thread17LinearCombinationISJ_Li1EffLNS1L_9ScaleType4KindE0ELNS_15FloatRoundStyleE2ESJ_EENS1_15EpilogueDefaultEEEEEvvEEEEvNT_6ParamsE)
        /*0020*/ 	.word	0x00000000
.L_19:


//--------------------- .nv.compat                --------------------------
	.section	.nv.compat,"",@"SHT_CUDA_COMPAT_INFO"
	.align	4
        /*0000*/ 	.byte	0x02, 0x09, 0x01, 0x00, 0x02, 0x02, 0x04, 0x00, 0x02, 0x05, 0x05, 0x00, 0x03, 0x07, 0x01, 0x01
        /*0010*/ 	.byte	0x02, 0x03, 0x01, 0x00, 0x02, 0x06, 0x01, 0x00, 0x04, 0x0b, 0x08, 0x00, 0x00, 0x00, 0x00, 0x00
        /*0020*/ 	.byte	0x00, 0x00, 0x00, 0x00


//--------------------- .nv.info._ZN7cutlass13device_kernelINS_4gemm6kernel13GemmUniversalIN4cute5tupleIJiiiiEEENS1_10collective13CollectiveMmaINS1_34MainloopSm90TmaGmmaWarpSpecializedILi5ENS5_IJNS4_1CILi1EEESB_SB_EEENS1_35KernelTmaWarpSpecializedCooperativeEEENS5_IJNSA_ILi256EEENSA_ILi96EEENSA_ILi64EEEEEENS_10bfloat16_tENS5_IJlSB_lEEESJ_SK_NS4_8TiledMMAINS4_8MMA_AtomIJNS4_4SM904GMMA27MMA_64x96x16_F32BF16BF16_SSILNSO_5MajorE0ELSQ_0ELNSO_7ScaleInE1ELSR_1EEEEEENS4_6LayoutINS5_IJNSA_ILi2EEESB_SB_EEENS5_IJSB_NSA_ILi0EEESX_EEEEENS5_IJNS4_10UnderscoreES10_S10_EEEEENS4_13SM90_TMA_LOADENS4_14ComposedLayoutINS4_7SwizzleILi3ELi4ELi3EEENS4_18smem_ptr_flag_bitsILi16EEENSU_INS5_IJNSA_ILi8EEESH_EEENS5_IJSH_SB_EEEEEEEvNS4_8identityES13_S1D_vS1E_EENS_8epilogue10collective6detail29Sm90TmaWarpSpecializedAdapterINS1H_15DefaultEpilogueISJ_SK_SK_NS1G_6thread17LinearCombinationISJ_Li1EffLNS1L_9ScaleType4KindE0ELNS_15FloatRoundStyleE2ESJ_EENS1_15EpilogueDefaultEEEEEvvEEEEvNT_6ParamsE --------------------------
	.section	.nv.info._ZN7cutlass13device_kernelINS_4gemm6kernel13GemmUniversalIN4cute5tupleIJiiiiEEENS1_10collective13CollectiveMmaINS1_34MainloopSm90TmaGmmaWarpSpecializedILi5ENS5_IJNS4_1CILi1EEESB_SB_EEENS1_35KernelTmaWarpSpecializedCooperativeEEENS5_IJNSA_ILi256EEENSA_ILi96EEENSA_ILi64EEEEEENS_10bfloat16_tENS5_IJlSB_lEEESJ_SK_NS4_8TiledMMAINS4_8MMA_AtomIJNS4_4SM904GMMA27MMA_64x96x16_F32BF16BF16_SSILNSO_5MajorE0ELSQ_0ELNSO_7ScaleInE1ELSR_1EEEEEENS4_6LayoutINS5_IJNSA_ILi2EEESB_SB_EEENS5_IJSB_NSA_ILi0EEESX_EEEEENS5_IJNS4_10UnderscoreES10_S10_EEEEENS4_13SM90_TMA_LOADENS4_14ComposedLayoutINS4_7SwizzleILi3ELi4ELi3EEENS4_18smem_ptr_flag_bitsILi16EEENSU_INS5_IJNSA_ILi8EEESH_EEENS5_IJSH_SB_EEEEEEEvNS4_8identityES13_S1D_vS1E_EENS_8epilogue10collective6detail29Sm90TmaWarpSpecializedAdapterINS1H_15DefaultEpilogueISJ_SK_SK_NS1G_6thread17LinearCombinationISJ_Li1EffLNS1L_9ScaleType4KindE0ELNS_15FloatRoundStyleE2ESJ_EENS1_15EpilogueDefaultEEEEEvvEEEEvNT_6ParamsE,"",@"SHT_CUDA_INFO"
	.sectionflags	@""
	.align	4


	//----- nvinfo : EIATTR_CUDA_API_VERSION
	.align		4
        /*0000*/ 	.byte	0x04, 0x37
        /*0002*/ 	.short	(.L_21 - .L_20)
.L_20:
        /*0004*/ 	.word	0x00000082


	//----- nvinfo : EIATTR_KPARAM_INFO
	.align		4
.L_21:
        /*0008*/ 	.byte	0x04, 0x17
        /*000a*/ 	.short	(.L_23 - .L_22)
.L_22:
        /*000c*/ 	.word	0x00000000
        /*0010*/ 	.short	0x0000
        /*0012*/ 	.short	0x0070
        /*0014*/ 	.byte	0x00, 0xf0, 0x01, 0x10


	//----- nvinfo : EIATTR_SPARSE_MMA_MASK
	.align		4
.L_23:
        /*0018*/ 	.byte	0x03, 0x50
        /*001a*/ 	.short	0x0000


	//----- nvinfo : EIATTR_MAXREG_COUNT
	.align		4
        /*001c*/ 	.byte	0x03, 0x1b
        /*001e*/ 	.short	0x00a8


	//----- nvinfo : EIATTR_NUM_BARRIERS
	.align		4
        /*0020*/ 	.byte	0x02, 0x4c
        /*0022*/ 	.byte	0x01
	.zero		1


	//----- nvinfo : EIATTR_EXTERNS
	.align		4
        /*0024*/ 	.byte	0x04, 0x0f
        /*0026*/ 	.short	(.L_25 - .L_24)


	//   ....[0]....
	.align		4
.L_24:
        /*0028*/ 	.word	index@(__assertfail)


	//----- nvinfo : EIATTR_MERCURY_ISA_VERSION
	.align		4
.L_25:
        /*002c*/ 	.byte	0x03, 0x5f
        /*002e*/ 	.short	0x0101


	//----- nvinfo : EIATTR_INT_WARP_WIDE_INSTR_OFFSETS
	.align		4
        /*0030*/ 	.byte	0x04, 0x31
        /*0032*/ 	.short	(.L_27 - .L_26)


	//   ....[0]....
.L_26:
        /*0034*/ 	.word	0x00000410


	//   ....[1]....
        /*0038*/ 	.word	0x00000420


	//   ....[2]....
        /*003c*/ 	.word	0x000004e0


	//----- nvinfo : EIATTR_COOP_GROUP_MASK_REGIDS
	.align		4
.L_27:
        /*0040*/ 	.byte	0x04, 0x29
        /*0042*/ 	.short	(.L_29 - .L_28)


	//   ....[0]....
.L_28:
        /*0044*/ 	.word	0xffffffff


	//   ....[1]....
        /*0048*/ 	.word	0xffffffff


	//   ....[2]....
        /*004c*/ 	.word	0xffffffff


	//   ....[3]....
        /*0050*/ 	.word	0xffffffff


	//   ....[4]....
        /*0054*/ 	.word	0xffffffff


	//----- nvinfo : EIATTR_COOP_GROUP_INSTR_OFFSETS
	.align		4
.L_29:
        /*0058*/ 	.byte	0x04, 0x28
        /*005a*/ 	.short	(.L_31 - .L_30)


	//   ....[0]....
.L_30:
        /*005c*/ 	.word	0x00000060


	//   ....[1]....
        /*0060*/ 	.word	0x00000070


	//   ....[2]....
        /*0064*/ 	.word	0x00000130


	//   ....[3]....
        /*0068*/ 	.word	0x000002e0


	//   ....[4]....
        /*006c*/ 	.word	0x000011f0


	//----- nvinfo : EIATTR_REG_RECONFIG
	.align		4
.L_31:
        /*0070*/ 	.byte	0x01, 0x54
	.zero		2


	//----- nvinfo : EIATTR_SYSCALL_OFFSETS
	.align		4
        /*0074*/ 	.byte	0x04, 0x46
        /*0076*/ 	.short	(.L_33 - .L_32)


	//   ....[0]....
.L_32:
        /*0078*/ 	.word	0x000013e0


	//----- nvinfo : EIATTR_MBARRIER_INSTR_OFFSETS
	.align		4
.L_33:
        /*007c*/ 	.byte	0x04, 0x39
        /*007e*/ 	.short	(.L_35 - .L_34)


	//   ....[0]....
.L_34:
        /*0080*/ 	.word	0x00000230
        /*0084*/ 	.word	0x000000ff
        /*0088*/ 	.word	0x00000000
        /*008c*/ 	.short	0x0100
        /*008e*/ 	.byte	0x08
	.zero		1


	//   ....[1]....
        /*0090*/ 	.word	0x00000240
        /*0094*/ 	.word	0x000000ff
        /*0098*/ 	.word	0x00000028
        /*009c*/ 	.short	0x0100
        /*009e*/ 	.byte	0x08
	.zero		1


	//   ....[2]....
        /*00a0*/ 	.word	0x00000250
        /*00a4*/ 	.word	0x000000ff
        /*00a8*/ 	.word	0x00000008
        /*00ac*/ 	.short	0x0100
        /*00ae*/ 	.byte	0x08
	.zero		1


	//   ....[3]....
        /*00b0*/ 	.word	0x00000260
        /*00b4*/ 	.word	0x000000ff
        /*00b8*/ 	.word	0x00000030
        /*00bc*/ 	.short	0x0100
        /*00be*/ 	.byte	0x08
	.zero		1


	//   ....[4]....
        /*00c0*/ 	.word	0x00000270
        /*00c4*/ 	.word	0x000000ff
        /*00c8*/ 	.word	0x00000010
        /*00cc*/ 	.short	0x0100
        /*00ce*/ 	.byte	0x08
	.zero		1


	//   ....[5]....
        /*00d0*/ 	.word	0x00000280
        /*00d4*/ 	.word	0x000000ff
        /*00d8*/ 	.word	0x00000038
        /*00dc*/ 	.short	0x0100
        /*00de*/ 	.byte	0x08
	.zero		1


	//   ....[6]....
        /*00e0*/ 	.word	0x00000290
        /*00e4*/ 	.word	0x000000ff
        /*00e8*/ 	.word	0x00000018
        /*00ec*/ 	.short	0x0100
        /*00ee*/ 	.byte	0x08
	.zero		1


	//   ....[7]....
        /*00f0*/ 	.word	0x000002a0
        /*00f4*/ 	.word	0x000000ff
        /*00f8*/ 	.word	0x00000040
        /*00fc*/ 	.short	0x0100
        /*00fe*/ 	.byte	0x08
	.zero		1


	//   ....[8]....
        /*0100*/ 	.word	0x000002b0
        /*0104*/ 	.word	0x000000ff
        /*0108*/ 	.word	0x00000020
        /*010c*/ 	.short	0x0100
        /*010e*/ 	.byte	0x08
	.zero		1


	//   ....[9]....
        /*0110*/ 	.word	0x000002c0
        /*0114*/ 	.word	0x000000ff
        /*0118*/ 	.word	0x00000048
        /*011c*/ 	.short	0x0100
        /*011e*/ 	.byte	0x08
	.zero		1


	//   ....[10]....
        /*0120*/ 	.word	0x00000560
        /*0124*/ 	.word	0x000000ff
        /*0128*/ 	.word	0x00000060
        /*012c*/ 	.short	0x0100
        /*012e*/ 	.byte	0x08
	.zero		1


	//   ....[11]....
        /*0130*/ 	.word	0x000005e0
        /*0134*/ 	.word	0x000000ff
        /*0138*/ 	.word	0x00000068
        /*013c*/ 	.short	0x0100
        /*013e*/ 	.byte	0x08
	.zero		1


	//   ....[12]....
        /*0140*/ 	.word	0x00001460
        /*0144*/ 	.word	0x00000003
        /*0148*/ 	.word	0x00000000
        /*014c*/ 	.short	0x010a
        /*014e*/ 	.byte	0x3f
	.zero		1


	//   ....[13]....
        /*0150*/ 	.word	0x000014c0
        /*0154*/ 	.word	0x00000003
        /*0158*/ 	.word	0x00000000
        /*015c*/ 	.short	0x010a
        /*015e*/ 	.byte	0x3f
	.zero		1


	//   ....[14]....
        /*0160*/ 	.word	0x00001950
        /*0164*/ 	.word	0x000000ff
        /*0168*/ 	.word	0x00000000
        /*016c*/ 	.short	0x010a
        /*016e*/ 	.byte	0x08
	.zero		1


	//   ....[15]....
        /*0170*/ 	.word	0x00001990
        /*0174*/ 	.word	0x000000ff
        /*0178*/ 	.word	0x00000000
        /*017c*/ 	.short	0x010a
        /*017e*/ 	.byte	0x08
	.zero		1


	//   ....[16]....
        /*0180*/ 	.word	0x00001d30
        /*0184*/ 	.word	0x000000ff
        /*0188*/ 	.word	0x00000000
        /*018c*/ 	.short	0x0101
        /*018e*/ 	.byte	0x07
	.zero		1


	//   ....[17]....
        /*0190*/ 	.word	0x00001f10
        /*0194*/ 	.word	0x000000ff
        /*0198*/ 	.word	0x00000000
        /*019c*/ 	.short	0x0101
        /*019e*/ 	.byte	0x06
	.zero		1


	//   ....[18]....
        /*01a0*/ 	.word	0x00009ae0
        /*01a4*/ 	.word	0x0000000e
        /*01a8*/ 	.word	0x00000028
        /*01ac*/ 	.short	0x010a
        /*01ae*/ 	.byte	0x3f
	.zero		1


	//   ....[19]....
        /*01b0*/ 	.word	0x00009e70
        /*01b4*/ 	.word	0x00000006
        /*01b8*/ 	.word	0x00000068
        /*01bc*/ 	.short	0x0101
        /*01be*/ 	.byte	0x3f
	.zero		1


	//   ....[20]....
        /*01c0*/ 	.word	0x0000a590
        /*01c4*/ 	.word	0x00000007
        /*01c8*/ 	.word	0x00000000
        /*01cc*/ 	.short	0x010a
        /*01ce*/ 	.byte	0x3f
	.zero		1


	//   ....[21]....
        /*01d0*/ 	.word	0x0000a610
        /*01d4*/ 	.word	0x00000009
        /*01d8*/ 	.word	0x00000000
        /*01dc*/ 	.short	0x010a
        /*01de*/ 	.byte	0x3f
	.zero		1


	//   ....[22]....
        /*01e0*/ 	.word	0x0000a6a0
        /*01e4*/ 	.word	0x00000006
        /*01e8*/ 	.word	0x00000000
        /*01ec*/ 	.short	0x010a
        /*01ee*/ 	.byte	0x3f
	.zero		1


	//   ....[23]....
        /*01f0*/ 	.word	0x0000a730
        /*01f4*/ 	.word	0x00000009
        /*01f8*/ 	.word	0x00000000
        /*01fc*/ 	.short	0x010a
        /*01fe*/ 	.byte	0x3f
	.zero		1


	//   ....[24]....
        /*0200*/ 	.word	0x0000a7c0
        /*0204*/ 	.word	0x00000003
        /*0208*/ 	.word	0x00000000
        /*020c*/ 	.short	0x010a
        /*020e*/ 	.byte	0x3f
	.zero		1


	//   ....[25]....
        /*0210*/ 	.word	0x0000a820
        /*0214*/ 	.word	0x00000003
        /*0218*/ 	.word	0x00000000
        /*021c*/ 	.short	0x010a
        /*021e*/ 	.byte	0x3f
	.zero		1


	//   ....[26]....
        /*0220*/ 	.word	0x0000a880
        /*0224*/ 	.word	0x00000004
        /*0228*/ 	.word	0x00000000
        /*022c*/ 	.short	0x010a
        /*022e*/ 	.byte	0x3f
	.zero		1


	//   ....[27]....
        /*0230*/ 	.word	0x0000a950
        /*0234*/ 	.word	0x0000000e
        /*0238*/ 	.word	0x00000028
        /*023c*/ 	.short	0x010a
        /*023e*/ 	.byte	0x3f
	.zero		1


	//   ....[28]....
        /*0240*/ 	.word	0x0000aa20
        /*0244*/ 	.word	0x00000007
        /*0248*/ 	.word	0x00000000
        /*024c*/ 	.short	0x010a
        /*024e*/ 	.byte	0x3f
	.zero		1


	//   ....[29]....
        /*0250*/ 	.word	0x0000aa70
        /*0254*/ 	.word	0x00000009
        /*0258*/ 	.word	0x00000000
        /*025c*/ 	.short	0x010a
        /*025e*/ 	.byte	0x3f
	.zero		1


	//   ....[30]....
        /*0260*/ 	.word	0x0000aac0
        /*0264*/ 	.word	0x00000006
        /*0268*/ 	.word	0x00000000
        /*026c*/ 	.short	0x010a
        /*026e*/ 	.byte	0x3f
	.zero		1


	//   ....[31]....
        /*0270*/ 	.word	0x0000ab10
        /*0274*/ 	.word	0x00000009
        /*0278*/ 	.word	0x00000000
        /*027c*/ 	.short	0x010a
        /*027e*/ 	.byte	0x3f
	.zero		1


	//----- nvinfo : EIATTR_NUM_MBARRIERS
	.align		4
.L_35:
        /*0280*/ 	.byte	0x03, 0x38
        /*0282*/ 	.short	0x000c


	//----- nvinfo : EIATTR_EXIT_INSTR_OFFSETS
	.align		4
        /*0284*/ 	.byte	0x04, 0x1c
        /*0286*/ 	.short	(.L_37 - .L_36)


	//   ....[0]....
.L_36:
        /*0288*/ 	.word	0x00000680


	//   ....[1]....
        /*028c*/ 	.word	0x00000f50


	//   ....[2]....
        /*0290*/ 	.word	0x000091c0


	//   ....[3]....
        /*0294*/ 	.word	0x000097f0


	//   ....[4]....
        /*0298*/ 	.word	0x0000a810


	//----- nvinfo : EIATTR_MAX_THREADS
	.align		4
.L_37:
        /*029c*/ 	.byte	0x04, 0x05
        /*029e*/ 	.short	(.L_39 - .L_38)
.L_38:
        /*02a0*/ 	.word	0x00000180
        /*02a4*/ 	.word	0x00000001
        /*02a8*/ 	.word	0x00000001


	//----- nvinfo : EIATTR_CRS_STACK_SIZE
	.align		4
.L_39:
        /*02ac*/ 	.byte	0x04, 0x1e
        /*02ae*/ 	.short	(.L_41 - .L_40)
.L_40:
        /*02b0*/ 	.word	0x00000000


	//----- nvinfo : EIATTR_CBANK_PARAM_SIZE
	.align		4
.L_41:
        /*02b4*/ 	.byte	0x03, 0x19
        /*02b6*/ 	.short	0x0470


	//----- nvinfo : EIATTR_PARAM_CBANK
	.align		4
        /*02b8*/ 	.byte	0x04, 0x0a
        /*02ba*/ 	.short	(.L_43 - .L_42)
	.align		4
.L_42:
        /*02bc*/ 	.word	index@(.nv.constant0._ZN7cutlass13device_kernelINS_4gemm6kernel13GemmUniversalIN4cute5tupleIJiiiiEEENS1_10collective13CollectiveMmaINS1_34MainloopSm90TmaGmmaWarpSpecializedILi5ENS5_IJNS4_1CILi1EEESB_SB_EEENS1_35KernelTmaWarpSpecializedCooperativeEEENS5_IJNSA_ILi256EEENSA_ILi96EEENSA_ILi64EEEEEENS_10bfloat16_tENS5_IJlSB_lEEESJ_SK_NS4_8TiledMMAINS4_8MMA_AtomIJNS4_4SM904GMMA27MMA_64x96x16_F32BF16BF16_SSILNSO_5MajorE0ELSQ_0ELNSO_7ScaleInE1ELSR_1EEEEEENS4_6LayoutINS5_IJNSA_ILi2EEESB_SB_EEENS5_IJSB_NSA_ILi0EEESX_EEEEENS5_IJNS4_10UnderscoreES10_S10_EEEEENS4_13SM90_TMA_LOADENS4_14ComposedLayoutINS4_7SwizzleILi3ELi4ELi3EEENS4_18smem_ptr_flag_bitsILi16EEENSU_INS5_IJNSA_ILi8EEESH_EEENS5_IJSH_SB_EEEEEEEvNS4_8identityES13_S1D_vS1E_EENS_8epilogue10collective6detail29Sm90TmaWarpSpecializedAdapterINS1H_15DefaultEpilogueISJ_SK_SK_NS1G_6thread17LinearCombinationISJ_Li1EffLNS1L_9ScaleType4KindE0ELNS_15FloatRoundStyleE2ESJ_EENS1_15EpilogueDefaultEEEEEvvEEEEvNT_6ParamsE)
        /*02c0*/ 	.short	0x0210
        /*02c2*/ 	.short	0x0470


	//----- nvinfo : EIATTR_SW_WAR
	.align		4
.L_43:
        /*02c4*/ 	.byte	0x04, 0x36
        /*02c6*/ 	.short	(.L_45 - .L_44)
.L_44:
        /*02c8*/ 	.word	0x00000008
.L_45:


//--------------------- .nv.callgraph             --------------------------
	.section	.nv.callgraph,"",@"SHT_CUDA_CALLGRAPH"
	.align	4
	.sectionentsize	8
	.align		4
        /*0000*/ 	.word	0x00000000
	.align		4
        /*0004*/ 	.word	0xffffffff
	.align		4
        /*0008*/ 	.word	index@(_ZN7cutlass13device_kernelINS_4gemm6kernel13GemmUniversalIN4cute5tupleIJiiiiEEENS1_10collective13CollectiveMmaINS1_34MainloopSm90TmaGmmaWarpSpecializedILi5ENS5_IJNS4_1CILi1EEESB_SB_EEENS1_35KernelTmaWarpSpecializedCooperativeEEENS5_IJNSA_ILi256EEENSA_ILi96EEENSA_ILi64EEEEEENS_10bfloat16_tENS5_IJlSB_lEEESJ_SK_NS4_8TiledMMAINS4_8MMA_AtomIJNS4_4SM904GMMA27MMA_64x96x16_F32BF16BF16_SSILNSO_5MajorE0ELSQ_0ELNSO_7ScaleInE1ELSR_1EEEEEENS4_6LayoutINS5_IJNSA_ILi2EEESB_SB_EEENS5_IJSB_NSA_ILi0EEESX_EEEEENS5_IJNS4_10UnderscoreES10_S10_EEEEENS4_13SM90_TMA_LOADENS4_14ComposedLayoutINS4_7SwizzleILi3ELi4ELi3EEENS4_18smem_ptr_flag_bitsILi16EEENSU_INS5_IJNSA_ILi8EEESH_EEENS5_IJSH_SB_EEEEEEEvNS4_8identityES13_S1D_vS1E_EENS_8epilogue10collective6detail29Sm90TmaWarpSpecializedAdapterINS1H_15DefaultEpilogueISJ_SK_SK_NS1G_6thread17LinearCombinationISJ_Li1EffLNS1L_9ScaleType4KindE0ELNS_15FloatRoundStyleE2ESJ_EENS1_15EpilogueDefaultEEEEEvvEEEEvNT_6ParamsE)
	.align		4
        /*000c*/ 	.word	index@(__assertfail)
	.align		4
        /*0010*/ 	.word	0x00000000
	.align		4
        /*0014*/ 	.word	0xfffffffe
	.align		4
        /*0018*/ 	.word	0x00000000
	.align		4
        /*001c*/ 	.word	0xfffffffd
	.align		4
        /*0020*/ 	.word	0x00000000
	.align		4
        /*0024*/ 	.word	0xfffffffc


//--------------------- .nv.constant4             --------------------------
	.section	.nv.constant4,"a",@progbits
	.align	8
	.align		8
.nv.constant4:
        /*0000*/ 	.dword	__assertfail
	.align		8
        /*0008*/ 	.dword	__unnamed_1
	.align		8
        /*0010*/ 	.dword	_ZN39_INTERNAL_d9429c3d_4_k_cu_4720d467_96714cuda3std3__45__cpo5beginE
	.align		8
        /*0018*/ 	.dword	_ZN39_INTERNAL_d9429c3d_4_k_cu_4720d467_96714cuda3std3__45__cpo3endE
	.align		8
        /*0020*/ 	.dword	_ZN39_INTERNAL_d9429c3d_4_k_cu_4720d467_96714cuda3std3__45__cpo6cbeginE
	.align		8
        /*0028*/ 	.dword	_ZN39_INTERNAL_d9429c3d_4_k_cu_4720d467_96714cuda3std3__45__cpo4cendE
	.align		8
        /*0030*/ 	.dword	_ZN39_INTERNAL_d9429c3d_4_k_cu_4720d467_96714cuda3std3__441_GLOBAL__N__d9429c3d_4_k_cu_4720d467_96716ignoreE
	.align		8
        /*0038*/ 	.dword	_ZN39_INTERNAL_d9429c3d_4_k_cu_4720d467_96714cuda3std3__419piecewise_constructE
	.align		8
        /*0040*/ 	.dword	_ZN39_INTERNAL_d9429c3d_4_k_cu_4720d467_96714cuda3std3__48in_placeE
	.align		8
        /*0048*/ 	.dword	_ZN39_INTERNAL_d9429c3d_4_k_cu_4720d467_96714cuda3std6ranges3__45__cpo4swapE
	.align		8
        /*0050*/ 	.dword	_ZN39_INTERNAL_d9429c3d_4_k_cu_4720d467_96714cuda3std6ranges3__45__cpo9iter_moveE
	.align		8
        /*0058*/ 	.dword	_ZN39_INTERNAL_d9429c3d_4_k_cu_4720d467_96714cute7productE
	.align		8
        /*0060*/ 	.dword	_ZN39_INTERNAL_d9429c3d_4_k_cu_4720d467_96714cute1_E
	.align		8
        /*0068*/ 	.dword	$str$22
	.align		8
        /*0070*/ 	.dword	$str$23


//--------------------- .text._ZN7cutlass13device_kernelINS_4gemm6kernel13GemmUniversalIN4cute5tupleIJiiiiEEENS1_10collective13CollectiveMmaINS1_34MainloopSm90TmaGmmaWarpSpecializedILi5ENS5_IJNS4_1CILi1EEESB_SB_EEENS1_35KernelTmaWarpSpecializedCooperativeEEENS5_IJNSA_ILi256EEENSA_ILi96EEENSA_ILi64EEEEEENS_10bfloat16_tENS5_IJlSB_lEEESJ_SK_NS4_8TiledMMAINS4_8MMA_AtomIJNS4_4SM904GMMA27MMA_64x96x16_F32BF16BF16_SSILNSO_5MajorE0ELSQ_0ELNSO_7ScaleInE1ELSR_1EEEEEENS4_6LayoutINS5_IJNSA_ILi2EEESB_SB_EEENS5_IJSB_NSA_ILi0EEESX_EEEEENS5_IJNS4_10UnderscoreES10_S10_EEEEENS4_13SM90_TMA_LOADENS4_14ComposedLayoutINS4_7SwizzleILi3ELi4ELi3EEENS4_18smem_ptr_flag_bitsILi16EEENSU_INS5_IJNSA_ILi8EEESH_EEENS5_IJSH_SB_EEEEEEEvNS4_8identityES13_S1D_vS1E_EENS_8epilogue10collective6detail29Sm90TmaWarpSpecializedAdapterINS1H_15DefaultEpilogueISJ_SK_SK_NS1G_6thread17LinearCombinationISJ_Li1EffLNS1L_9ScaleType4KindE0ELNS_15FloatRoundStyleE2ESJ_EENS1_15EpilogueDefaultEEEEEvvEEEEvNT_6ParamsE --------------------------
	.section	.text._ZN7cutlass13device_kernelINS_4gemm6kernel13GemmUniversalIN4cute5tupleIJiiiiEEENS1_10collective13CollectiveMmaINS1_34MainloopSm90TmaGmmaWarpSpecializedILi5ENS5_IJNS4_1CILi1EEESB_SB_EEENS1_35KernelTmaWarpSpecializedCooperativeEEENS5_IJNSA_ILi256EEENSA_ILi96EEENSA_ILi64EEEEEENS_10bfloat16_tENS5_IJlSB_lEEESJ_SK_NS4_8TiledMMAINS4_8MMA_AtomIJNS4_4SM904GMMA27MMA_64x96x16_F32BF16BF16_SSILNSO_5MajorE0ELSQ_0ELNSO_7ScaleInE1ELSR_1EEEEEENS4_6LayoutINS5_IJNSA_ILi2EEESB_SB_EEENS5_IJSB_NSA_ILi0EEESX_EEEEENS5_IJNS4_10UnderscoreES10_S10_EEEEENS4_13SM90_TMA_LOADENS4_14ComposedLayoutINS4_7SwizzleILi3ELi4ELi3EEENS4_18smem_ptr_flag_bitsILi16EEENSU_INS5_IJNSA_ILi8EEESH_EEENS5_IJSH_SB_EEEEEEEvNS4_8identityES13_S1D_vS1E_EENS_8epilogue10collective6detail29Sm90TmaWarpSpecializedAdapterINS1H_15DefaultEpilogueISJ_SK_SK_NS1G_6thread17LinearCombinationISJ_Li1EffLNS1L_9ScaleType4KindE0ELNS_15FloatRoundStyleE2ESJ_EENS1_15EpilogueDefaultEEEEEvvEEEEvNT_6ParamsE,"ax",@progbits
	.align	128
.text._ZN7cutlass13device_kernelINS_4gemm6kernel13GemmUniversalIN4cute5tupleIJiiiiEEENS1_10collective13CollectiveMmaINS1_34MainloopSm90TmaGmmaWarpSpecializedILi5ENS5_IJNS4_1CILi1EEESB_SB_EEENS1_35KernelTmaWarpSpecializedCooperativeEEENS5_IJNSA_ILi256EEENSA_ILi96EEENSA_ILi64EEEEEENS_10bfloat16_tENS5_IJlSB_lEEESJ_SK_NS4_8TiledMMAINS4_8MMA_AtomIJNS4_4SM904GMMA27MMA_64x96x16_F32BF16BF16_SSILNSO_5MajorE0ELSQ_0ELNSO_7ScaleInE1ELSR_1EEEEEENS4_6LayoutINS5_IJNSA_ILi2EEESB_SB_EEENS5_IJSB_NSA_ILi0EEESX_EEEEENS5_IJNS4_10UnderscoreES10_S10_EEEEENS4_13SM90_TMA_LOADENS4_14ComposedLayoutINS4_7SwizzleILi3ELi4ELi3EEENS4_18smem_ptr_flag_bitsILi16EEENSU_INS5_IJNSA_ILi8EEESH_EEENS5_IJSH_SB_EEEEEEEvNS4_8identityES13_S1D_vS1E_EENS_8epilogue10collective6detail29Sm90TmaWarpSpecializedAdapterINS1H_15DefaultEpilogueISJ_SK_SK_NS1G_6thread17LinearCombinationISJ_Li1EffLNS1L_9ScaleType4KindE0ELNS_15FloatRoundStyleE2ESJ_EENS1_15EpilogueDefaultEEEEEvvEEEEvNT_6ParamsE:
        .type           _ZN7cutlass13device_kernelINS_4gemm6kernel13GemmUniversalIN4cute5tupleIJiiiiEEENS1_10collective13CollectiveMmaINS1_34MainloopSm90TmaGmmaWarpSpecializedILi5ENS5_IJNS4_1CILi1EEESB_SB_EEENS1_35KernelTmaWarpSpecializedCooperativeEEENS5_IJNSA_ILi256EEENSA_ILi96EEENSA_ILi64EEEEEENS_10bfloat16_tENS5_IJlSB_lEEESJ_SK_NS4_8TiledMMAINS4_8MMA_AtomIJNS4_4SM904GMMA27MMA_64x96x16_F32BF16BF16_SSILNSO_5MajorE0ELSQ_0ELNSO_7ScaleInE1ELSR_1EEEEEENS4_6LayoutINS5_IJNSA_ILi2EEESB_SB_EEENS5_IJSB_NSA_ILi0EEESX_EEEEENS5_IJNS4_10UnderscoreES10_S10_EEEEENS4_13SM90_TMA_LOADENS4_14ComposedLayoutINS4_7SwizzleILi3ELi4ELi3EEENS4_18smem_ptr_flag_bitsILi16EEENSU_INS5_IJNSA_ILi8EEESH_EEENS5_IJSH_SB_EEEEEEEvNS4_8identityES13_S1D_vS1E_EENS_8epilogue10collective6detail29Sm90TmaWarpSpecializedAdapterINS1H_15DefaultEpilogueISJ_SK_SK_NS1G_6thread17LinearCombinationISJ_Li1EffLNS1L_9ScaleType4KindE0ELNS_15FloatRoundStyleE2ESJ_EENS1_15EpilogueDefaultEEEEEvvEEEEvNT_6ParamsE,@function
        .size           _ZN7cutlass13device_kernelINS_4gemm6kernel13GemmUniversalIN4cute5tupleIJiiiiEEENS1_10collective13CollectiveMmaINS1_34MainloopSm90TmaGmmaWarpSpecializedILi5ENS5_IJNS4_1CILi1EEESB_SB_EEENS1_35KernelTmaWarpSpecializedCooperativeEEENS5_IJNSA_ILi256EEENSA_ILi96EEENSA_ILi64EEEEEENS_10bfloat16_tENS5_IJlSB_lEEESJ_SK_NS4_8TiledMMAINS4_8MMA_AtomIJNS4_4SM904GMMA27MMA_64x96x16_F32BF16BF16_SSILNSO_5MajorE0ELSQ_0ELNSO_7ScaleInE1ELSR_1EEEEEENS4_6LayoutINS5_IJNSA_ILi2EEESB_SB_EEENS5_IJSB_NSA_ILi0EEESX_EEEEENS5_IJNS4_10UnderscoreES10_S10_EEEEENS4_13SM90_TMA_LOADENS4_14ComposedLayoutINS4_7SwizzleILi3ELi4ELi3EEENS4_18smem_ptr_flag_bitsILi16EEENSU_INS5_IJNSA_ILi8EEESH_EEENS5_IJSH_SB_EEEEEEEvNS4_8identityES13_S1D_vS1E_EENS_8epilogue10collective6detail29Sm90TmaWarpSpecializedAdapterINS1H_15DefaultEpilogueISJ_SK_SK_NS1G_6thread17LinearCombinationISJ_Li1EffLNS1L_9ScaleType4KindE0ELNS_15FloatRoundStyleE2ESJ_EENS1_15EpilogueDefaultEEEEEvvEEEEvNT_6ParamsE,(.L_x_260 - _ZN7cutlass13device_kernelINS_4gemm6kernel13GemmUniversalIN4cute5tupleIJiiiiEEENS1_10collective13CollectiveMmaINS1_34MainloopSm90TmaGmmaWarpSpecializedILi5ENS5_IJNS4_1CILi1EEESB_SB_EEENS1_35KernelTmaWarpSpecializedCooperativeEEENS5_IJNSA_ILi256EEENSA_ILi96EEENSA_ILi64EEEEEENS_10bfloat16_tENS5_IJlSB_lEEESJ_SK_NS4_8TiledMMAINS4_8MMA_AtomIJNS4_4SM904GMMA27MMA_64x96x16_F32BF16BF16_SSILNSO_5MajorE0ELSQ_0ELNSO_7ScaleInE1ELSR_1EEEEEENS4_6LayoutINS5_IJNSA_ILi2EEESB_SB_EEENS5_IJSB_NSA_ILi0EEESX_EEEEENS5_IJNS4_10UnderscoreES10_S10_EEEEENS4_13SM90_TMA_LOADENS4_14ComposedLayoutINS4_7SwizzleILi3ELi4ELi3EEENS4_18smem_ptr_flag_bitsILi16EEENSU_INS5_IJNSA_ILi8EEESH_EEENS5_IJSH_SB_EEEEEEEvNS4_8identityES13_S1D_vS1E_EENS_8epilogue10collective6detail29Sm90TmaWarpSpecializedAdapterINS1H_15DefaultEpilogueISJ_SK_SK_NS1G_6thread17LinearCombinationISJ_Li1EffLNS1L_9ScaleType4KindE0ELNS_15FloatRoundStyleE2ESJ_EENS1_15EpilogueDefaultEEEEEvvEEEEvNT_6ParamsE)
        .other          _ZN7cutlass13device_kernelINS_4gemm6kernel13GemmUniversalIN4cute5tupleIJiiiiEEENS1_10collective13CollectiveMmaINS1_34MainloopSm90TmaGmmaWarpSpecializedILi5ENS5_IJNS4_1CILi1EEESB_SB_EEENS1_35KernelTmaWarpSpecializedCooperativeEEENS5_IJNSA_ILi256EEENSA_ILi96EEENSA_ILi64EEEEEENS_10bfloat16_tENS5_IJlSB_lEEESJ_SK_NS4_8TiledMMAINS4_8MMA_AtomIJNS4_4SM904GMMA27MMA_64x96x16_F32BF16BF16_SSILNSO_5MajorE0ELSQ_0ELNSO_7ScaleInE1ELSR_1EEEEEENS4_6LayoutINS5_IJNSA_ILi2EEESB_SB_EEENS5_IJSB_NSA_ILi0EEESX_EEEEENS5_IJNS4_10UnderscoreES10_S10_EEEEENS4_13SM90_TMA_LOADENS4_14ComposedLayoutINS4_7SwizzleILi3ELi4ELi3EEENS4_18smem_ptr_flag_bitsILi16EEENSU_INS5_IJNSA_ILi8EEESH_EEENS5_IJSH_SB_EEEEEEEvNS4_8identityES13_S1D_vS1E_EENS_8epilogue10collective6detail29Sm90TmaWarpSpecializedAdapterINS1H_15DefaultEpilogueISJ_SK_SK_NS1G_6thread17LinearCombinationISJ_Li1EffLNS1L_9ScaleType4KindE0ELNS_15FloatRoundStyleE2ESJ_EENS1_15EpilogueDefaultEEEEEvvEEEEvNT_6ParamsE,@"STO_CUDA_ENTRY STV_DEFAULT"
_ZN7cutlass13device_kernelINS_4gemm6kernel13GemmUniversalIN4cute5tupleIJiiiiEEENS1_10collective13CollectiveMmaINS1_34MainloopSm90TmaGmmaWarpSpecializedILi5ENS5_IJNS4_1CILi1EEESB_SB_EEENS1_35KernelTmaWarpSpecializedCooperativeEEENS5_IJNSA_ILi256EEENSA_ILi96EEENSA_ILi64EEEEEENS_10bfloat16_tENS5_IJlSB_lEEESJ_SK_NS4_8TiledMMAINS4_8MMA_AtomIJNS4_4SM904GMMA27MMA_64x96x16_F32BF16BF16_SSILNSO_5MajorE0ELSQ_0ELNSO_7ScaleInE1ELSR_1EEEEEENS4_6LayoutINS5_IJNSA_ILi2EEESB_SB_EEENS5_IJSB_NSA_ILi0EEESX_EEEEENS5_IJNS4_10UnderscoreES10_S10_EEEEENS4_13SM90_TMA_LOADENS4_14ComposedLayoutINS4_7SwizzleILi3ELi4ELi3EEENS4_18smem_ptr_flag_bitsILi16EEENSU_INS5_IJNSA_ILi8EEESH_EEENS5_IJSH_SB_EEEEEEEvNS4_8identityES13_S1D_vS1E_EENS_8epilogue10collective6detail29Sm90TmaWarpSpecializedAdapterINS1H_15DefaultEpilogueISJ_SK_SK_NS1G_6thread17LinearCombinationISJ_Li1EffLNS1L_9ScaleType4KindE0ELNS_15FloatRoundStyleE2ESJ_EENS1_15EpilogueDefaultEEEEEvvEEEEvNT_6ParamsE:
[----:B------:R-:W0:Y:S01]  /*0000*/  LDC R1, c[0x0][0x28] ;  /* 0x00000a00ff017b82 */ /* 0x000e220000000800 */
[----:B------:R-:W1:Y:S01]  /*0010*/  S2R R3, SR_TID.X ;  /* 0x0000000000037919 */ /* 0x000e620000002100 */
[----:B------:R-:W-:Y:S01]  /*0020*/  ELECT P0, URZ, PT ;  /* 0x00000000003f782f */ /* 0x000fe20003800000 */
[----:B------:R-:W-:Y:S01]  /*0030*/  BSSY B0, `(.L_x_0) ;  /* 0x000000f000007945 */ /* 0x000fe20003800000 */
[--C-:B-1----:R-:W-:Y:S02]  /*0040*/  SHF.R.U32.HI R0, RZ, 0x5, R3.reuse ;  /* 0x00000005ff007819 */ /* 0x102fe40000011603 */
[----:B------:R-:W-:-:S03]  /*0050*/  SHF.R.U32.HI R14, RZ, 0x7, R3 ;  /* 0x00000007ff0e7819 */ /* 0x000fc60000011603 */
[----:B------:R-:W1:Y:S04]  /*0060*/  SHFL.IDX PT, R4, R0, RZ, 0x1f ;  /* 0x00001fff00047589 */ /* 0x000e6800000e0000 */
[----:B------:R2:W3:Y:S01]  /*0070*/  SHFL.IDX PT, R10, R14, RZ, 0x1f ;  /* 0x00001fff0e0a7589 */ /* 0x0004e200000e0000 */
[----:B-1----:R-:W-:-:S13]  /*0080*/  ISETP.NE.OR P0, PT, R4, RZ, !P0 ;  /* 0x000000ff0400720c */ /* 0x002fda0004705670 */
[----:B0-23--:R-:W-:Y:S05]  /*0090*/  @P0 BRA `(.L_x_1) ;  /* 0x0000000000200947 */ /* 0x00dfea0003800000 */
[----:B------:R-:W-:Y:S02]  /*00a0*/  ULDC.64 UR4, c[0x0][0x198] ;  /* 0x0000660000047ab9 */ /* 0x000fe40000000a00 */
[----:B------:R-:W-:Y:S02]  /*00b0*/  UIADD3 UR6, UP0, UR4, 0xf0, URZ ;  /* 0x000000f004067890 */ /* 0x000fe4000ff1e03f */
[----:B------:R-:W-:Y:S02]  /*00c0*/  UIADD3 UR4, UP1, UR4, 0x1f0, URZ ;  /* 0x000001f004047890 */ /* 0x000fe4000ff3e03f */
[----:B------:R-:W-:Y:S02]  /*00d0*/  UIADD3.X UR7, URZ, UR5, URZ, UP0, !UPT ;  /* 0x000000053f077290 */ /* 0x000fe400087fe43f */
[----:B------:R-:W-:-:S07]  /*00e0*/  UIADD3.X UR5, URZ, UR5, URZ, UP1, !UPT ;  /* 0x000000053f057290 */ /* 0x000fce0008ffe43f */
[----:B------:R0:W-:Y:S02]  /*00f0*/  UTMACCTL.PF [UR6] ;  /* 0x00000000060079b9 */ /* 0x0001e40008040000 */
[----:B------:R0:W-:Y:S02]  /*0100*/  UTMACCTL.PF [UR4] ;  /* 0x00000000040079b9 */ /* 0x0001e40008040000 */
[----:B0-----:R-:W-:Y:S01]  /*0110*/  NOP ;  /* 0x0000000000007918 */ /* 0x001fe20000000000 */
.L_x_1:
[----:B------:R-:W-:Y:S05]  /*0120*/  BSYNC B0 ;  /* 0x0000000000007941 */ /* 0x000fea0003800000 */
.L_x_0:
[----:B------:R-:W0:Y:S02]  /*0130*/  SHFL.IDX PT, R2, R0, RZ, 0x1f ;  /* 0x00001fff00027589 */ /* 0x000e2400000e0000 */
[----:B0-----:R-:W-:-:S13]  /*0140*/  ISETP.NE.AND P0, PT, R2, RZ, PT ;  /* 0x000000ff0200720c */ /* 0x001fda0003f05270 */
[----:B------:R-:W-:Y:S05]  /*0150*/  @P0 BRA `(.L_x_2) ;  /* 0x0000000000600947 */ /* 0x000fea0003800000 */
[----:B------:R-:W0:Y:S01]  /*0160*/  S2UR UR8, SR_CgaCtaId ;  /* 0x00000000000879c3 */ /* 0x000e220000008800 */
[----:B------:R-:W-:Y:S01]  /*0170*/  UMOV UR4, 0x400 ;  /* 0x0000040000047882 */ /* 0x000fe20000000000 */
[----:B------:R-:W-:Y:S01]  /*0180*/  UMOV UR5, 0x1 ;  /* 0x0000000100057882 */ /* 0x000fe20000000000 */
[----:B------:R-:W-:Y:S01]  /*0190*/  UMOV UR6, 0x100 ;  /* 0x0000010000067882 */ /* 0x000fe20000000000 */
[----:B------:R-:W-:Y:S01]  /*01a0*/  ELECT P0, URZ, PT ;  /* 0x00000000003f782f */ /* 0x000fe20003800000 */
[----:B------:R-:W-:-:S04]  /*01b0*/  UIADD3 UR6, -UR6, 0x100000, URZ ;  /* 0x0010000006067890 */ /* 0x000fc8000fffe13f */
[----:B------:R-:W-:Y:S02]  /*01c0*/  USHF.L.U32 UR7, UR6, 0xb, URZ ;  /* 0x0000000b06077899 */ /* 0x000fe4000800063f */
[----:B------:R-:W-:Y:S02]  /*01d0*/  USHF.L.U32 UR6, UR6, 0x1, URZ ;  /* 0x0000000106067899 */ /* 0x000fe4000800063f */
[----:B0-----:R-:W-:Y:S02]  /*01e0*/  ULEA UR8, UR8, UR4, 0x18 ;  /* 0x0000000408087291 */ /* 0x001fe4000f8ec03f */
[----:B------:R-:W-:-:S04]  /*01f0*/  UIADD3 UR4, -UR5, 0x100000, URZ ;  /* 0x0010000005047890 */ /* 0x000fc8000fffe13f */
[----:B------:R-:W-:Y:S02]  /*0200*/  USHF.L.U32 UR5, UR4, 0xb, URZ ;  /* 0x0000000b04057899 */ /* 0x000fe4000800063f */
[----:B------:R-:W-:Y:S01]  /*0210*/  USHF.L.U32 UR4, UR4, 0x1, URZ ;  /* 0x0000000104047899 */ /* 0x000fe2000800063f */
[----:B------:R-:W0:Y:S11]  /*0220*/  FENCE.VIEW.ASYNC.S ;  /* 0x00000000000073c6 */ /* 0x000e360000000000 */
[----:B0-----:R0:W1:Y:S01]  /*0230*/  SYNCS.EXCH.64 URZ, [UR8], UR4 ;  /* 0x00000004083f75b2 */ /* 0x0010620008000100 */
[----:B------:R0:W2:Y:S01]  /*0240*/  SYNCS.EXCH.64 URZ, [UR8+0x28], UR6 ;  /* 0x00002806083f75b2 */ /* 0x0000a20008000100 */
[----:B------:R0:W3:Y:S01]  /*0250*/  SYNCS.EXCH.64 URZ, [UR8+0x8], UR4 ;  /* 0x00000804083f75b2 */ /* 0x0000e20008000100 */
[----:B------:R0:W4:Y:S01]  /*0260*/  SYNCS.EXCH.64 URZ, [UR8+0x30], UR6 ;  /* 0x00003006083f75b2 */ /* 0x0001220008000100 */
[----:B------:R0:W0:Y:S01]  /*0270*/  SYNCS.EXCH.64 URZ, [UR8+0x10], UR4 ;  /* 0x00001004083f75b2 */ /* 0x0000220008000100 */
[----:B------:R0:W0:Y:S01]  /*0280*/  SYNCS.EXCH.64 URZ, [UR8+0x38], UR6 ;  /* 0x00003806083f75b2 */ /* 0x0000220008000100 */
[----:B------:R0:W0:Y:S01]  /*0290*/  SYNCS.EXCH.64 URZ, [UR8+0x18], UR4 ;  /* 0x00001804083f75b2 */ /* 0x0000220008000100 */
[----:B------:R0:W0:Y:S01]  /*02a0*/  SYNCS.EXCH.64 URZ, [UR8+0x40], UR6 ;  /* 0x00004006083f75b2 */ /* 0x0000220008000100 */
[----:B------:R0:W0:Y:S01]  /*02b0*/  SYNCS.EXCH.64 URZ, [UR8+0x20], UR4 ;  /* 0x00002004083f75b2 */ /* 0x0000220008000100 */
[----:B------:R0:W0:Y:S01]  /*02c0*/  SYNCS.EXCH.64 URZ, [UR8+0x48], UR6 ;  /* 0x00004806083f75b2 */ /* 0x0000220008000100 */
[----:B------:R-:W-:Y:S01]  /*02d0*/  NOP ;  /* 0x0000000000007918 */ /* 0x000fe20000000000 */
.L_x_2:
[----:B------:R-:W5:Y:S01]  /*02e0*/  SHFL.IDX PT, R0, R0, RZ, 0x1f ;  /* 0x00001fff00007589 */ /* 0x000f6200000e0000 */
[----:B------:R-:W-:Y:S01]  /*02f0*/  ELECT P0, URZ, PT ;  /* 0x00000000003f782f */ /* 0x000fe20003800000 */
[----:B------:R-:W1:Y:S01]  /*0300*/  LDC R2, c[0x0][0x65c] ;  /* 0x00019700ff027b82 */ /* 0x000e620000000800 */
[----:B------:R-:W-:Y:S01]  /*0310*/  SHF.R.S32.HI R7, RZ, 0x1f, R4 ;  /* 0x0000001fff077819 */ /* 0x000fe20000011404 */
[----:B------:R-:W2:Y:S01]  /*0320*/  S2R R5, SR_CTAID.Y ;  /* 0x0000000000057919 */ /* 0x000ea20000002600 */
[----:B0-----:R-:W-:Y:S01]  /*0330*/  UMOV UR4, 0x20 ;  /* 0x0000002000047882 */ /* 0x001fe20000000000 */
[----:B------:R-:W-:Y:S01]  /*0340*/  NOP ;  /* 0x0000000000007918 */ /* 0x000fe20000000000 */
[----:B------:R-:W-:Y:S01]  /*0350*/  LEA.HI R7, R7, R4, RZ, 0x2 ;  /* 0x0000000407077211 */ /* 0x000fe200078f10ff */
[----:B------:R-:W0:Y:S01]  /*0360*/  S2R R6, SR_CTAID.X ;  /* 0x0000000000067919 */ /* 0x000e220000002500 */
[----:B------:R-:W-:Y:S01]  /*0370*/  ISETP.NE.AND P2, PT, R10, RZ, PT ;  /* 0x000000ff0a00720c */ /* 0x000fe20003f45270 */
[----:B------:R-:W-:Y:S01]  /*0380*/  NOP ;  /* 0x0000000000007918 */ /* 0x000fe20000000000 */
[----:B------:R-:W-:-:S02]  /*0390*/  LOP3.LUT R7, R7, 0xfffffffc, RZ, 0xc0, !PT ;  /* 0xfffffffc07077812 */ /* 0x000fc400078ec0ff */
[----:B-----5:R-:W-:Y:S02]  /*03a0*/  ISETP.NE.OR P0, PT, R0, RZ, !P0 ;  /* 0x000000ff0000720c */ /* 0x020fe40004705670 */
[----:B-1----:R-:W-:-:S04]  /*03b0*/  ISETP.NE.AND P3, PT, R2, 0x1, PT ;  /* 0x000000010200780c */ /* 0x002fc80003f65270 */
[----:B------:R-:W-:Y:S01]  /*03c0*/  P2R R0, PR, RZ, 0x8 ;  /* 0x00000008ff007803 */ /* 0x000fe20000000000 */
[----:B------:R-:W-:Y:S01]  /*03d0*/  IMAD.IADD R0, R4, 0x1, -R7 ;  /* 0x0000000104007824 */ /* 0x000fe200078e0a07 */
[----:B------:R-:W-:Y:S01]  /*03e0*/  LOP3.LUT R4, R3, 0x7f, RZ, 0xc0, !PT ;  /* 0x0000007f03047812 */ /* 0x000fe200078ec0ff */
[----:B------:R-:W-:-:S03]  /*03f0*/  IMAD.MOV.U32 R7, RZ, RZ, RZ ;  /* 0x000000ffff077224 */ /* 0x000fc600078e00ff */
[----:B------:R-:W-:Y:S01]  /*0400*/  ISETP.NE.AND P1, PT, R0, 0x3, PT ;  /* 0x000000030000780c */ /* 0x000fe20003f25270 */
[----:B------:R-:W-:Y:S01]  /*0410*/  VOTEU.ALL UP0, P0 ;  /* 0x00000000003f7886 */ /* 0x000fe20000000000 */
[----:B------:R-:W-:Y:S01]  /*0420*/  VOTEU.ALL UP1, P0 ;  /* 0x00000000003f7886 */ /* 0x000fe20000020000 */
[----:B------:R-:W0:Y:S01]  /*0430*/  @P3 LDC R17, c[0x0][0x10] ;  /* 0x00000400ff113b82 */ /* 0x000e220000000800 */
[----:B--2---:R-:W-:Y:S02]  /*0440*/  @P3 IMAD.MOV.U32 R8, RZ, RZ, R5 ;  /* 0x000000ffff083224 */ /* 0x004fe400078e0005 */
[----:B------:R-:W-:Y:S01]  /*0450*/  @!UP0 UMOV UR6, 0x400 ;  /* 0x0000040000068882 */ /* 0x000fe20000000000 */
[----:B------:R-:W-:-:S04]  /*0460*/  @!UP0 UIADD3 UR4, -UR4, 0x100000, URZ ;  /* 0x0010000004048890 */ /* 0x000fc8000fffe13f */
[----:B------:R-:W-:Y:S02]  /*0470*/  @!UP0 USHF.L.U32 UR5, UR4, 0xb, URZ ;  /* 0x0000000b04058899 */ /* 0x000fe4000800063f */
[----:B------:R-:W-:Y:S01]  /*0480*/  @!UP0 USHF.L.U32 UR4, UR4, 0x1, URZ ;  /* 0x0000000104048899 */ /* 0x000fe2000800063f */
[----:B------:R-:W-:Y:S01]  /*0490*/  @P3 IMAD.MOV.U32 R9, RZ, RZ, RZ ;  /* 0x000000ffff093224 */ /* 0x000fe200078e00ff */
[----:B------:R-:W1:Y:S08]  /*04a0*/  @!UP0 S2UR UR7, SR_CgaCtaId ;  /* 0x00000000000789c3 */ /* 0x000e700000008800 */
[----:B------:R-:W2:Y:S01]  /*04b0*/  @!P3 LDC R11, c[0x0][0xc] ;  /* 0x00000300ff0bbb82 */ /* 0x000ea20000000800 */
[----:B0-----:R-:W-:Y:S01]  /*04c0*/  @P3 IMAD.WIDE.U32 R16, R6, R17, R8 ;  /* 0x0000001106103225 */ /* 0x001fe200078e0008 */
[----:B-1----:R-:W-:Y:S01]  /*04d0*/  @!UP0 ULEA UR8, UR7, UR6, 0x18 ;  /* 0x0000000607088291 */ /* 0x002fe2000f8ec03f */
[----:B------:R-:W-:-:S02]  /*04e0*/  VOTEU.ALL UP0, P0 ;  /* 0x00000000003f7886 */ /* 0x000fc40000000000 */
[----:B------:R-:W-:Y:S01]  /*04f0*/  ULDC UR6, c[0x0][0xc] ;  /* 0x0000030000067ab9 */ /* 0x000fe20000000800 */
[----:B------:R-:W-:Y:S01]  /*0500*/  ISETP.EQ.OR P0, PT, R0, RZ, !P1 ;  /* 0x000000ff0000720c */ /* 0x000fe20004f02670 */
[----:B------:R-:W-:-:S03]  /*0510*/  ULDC UR7, c[0x0][0x10] ;  /* 0x0000040000077ab9 */ /* 0x000fc60000000800 */
[C---:B------:R-:W-:Y:S01]  /*0520*/  ISETP.EQ.AND P0, PT, R10.reuse, RZ, P0 ;  /* 0x000000ff0a00720c */ /* 0x040fe20000702270 */
[----:B------:R-:W-:Y:S02]  /*0530*/  VIADD R10, R10, 0xffffffff ;  /* 0xffffffff0a0a7836 */ /* 0x000fe40000000000 */
[----:B--2---:R-:W-:Y:S01]  /*0540*/  @!P3 IMAD.WIDE.U32 R8, R11, R5, R6 ;  /* 0x000000050b08b225 */ /* 0x004fe200078e0006 */
[----:B------:R-:W0:Y:S02]  /*0550*/  FENCE.VIEW.ASYNC.S ;  /* 0x00000000000073c6 */ /* 0x000e240000000000 */
[----:B0-----:R-:W3:Y:S01]  /*0560*/  @!UP0 SYNCS.EXCH.64 URZ, [UR8+0x60], UR4 ;  /* 0x00006004083f85b2 */ /* 0x001ee20008000100 */
[----:B------:R-:W-:Y:S01]  /*0570*/  SEL R18, RZ, 0x1, !P0 ;  /* 0x00000001ff127807 */ /* 0x000fe20004000000 */
[----:B------:R-:W-:Y:S01]  /*0580*/  @P3 IMAD.MOV.U32 R11, RZ, RZ, RZ ;  /* 0x000000ffff0b3224 */ /* 0x000fe200078e00ff */
[----:B------:R-:W-:Y:S01]  /*0590*/  ISETP.GE.U32.AND P1, PT, R10, 0x2, PT ;  /* 0x000000020a00780c */ /* 0x000fe20003f26070 */
[----:B------:R-:W-:-:S03]  /*05a0*/  @!P3 IMAD.MOV.U32 R16, RZ, RZ, R8 ;  /* 0x000000ffff10b224 */ /* 0x000fc600078e0008 */
[----:B------:R-:W-:Y:S01]  /*05b0*/  @P3 IADD3 R17, R17, R11, RZ ;  /* 0x0000000b11113210 */ /* 0x000fe20007ffe0ff */
[----:B------:R-:W-:Y:S01]  /*05c0*/  @!P3 IMAD.MOV.U32 R17, RZ, RZ, R9 ;  /* 0x000000ffff11b224 */ /* 0x000fe200078e0009 */
[----:B------:R-:W-:Y:S01]  /*05d0*/  SEL R18, R18, 0x2, P1 ;  /* 0x0000000212127807 */ /* 0x000fe20000800000 */
[----:B------:R0:W3:Y:S01]  /*05e0*/  @!UP1 SYNCS.EXCH.64 URZ, [UR8+0x68], UR4 ;  /* 0x00006804083f95b2 */ /* 0x0000e20008000100 */
[----:B------:R-:W-:Y:S01]  /*05f0*/  NOP ;  /* 0x0000000000007918 */ /* 0x000fe20000000000 */
[----:B0-----:R-:W-:-:S03]  /*0600*/  UIMAD.WIDE.U32 UR4, UR6, UR7, URZ ;  /* 0x00000007060472a5 */ /* 0x001fc6000f8e003f */
[----:B------:R-:W-:Y:S02]  /*0610*/  ULDC UR6, c[0x0][0x14] ;  /* 0x0000050000067ab9 */ /* 0x000fe40000000800 */
[----:B------:R-:W-:Y:S02]  /*0620*/  UIMAD.WIDE.U32 UR36, UR4, UR6, URZ ;  /* 0x00000006042472a5 */ /* 0x000fe4000f8e003f */
[----:B------:R-:W-:-:S04]  /*0630*/  UIMAD UR42, UR5, UR6, URZ ;  /* 0x00000006052a72a4 */ /* 0x000fc8000f8e023f */
[----:B------:R-:W-:Y:S01]  /*0640*/  UIADD3 UR42, UR37, UR42, URZ ;  /* 0x0000002a252a7290 */ /* 0x000fe2000fffe03f */
[----:B---34-:R-:W-:Y:S06]  /*0650*/  BAR.SYNC.DEFER_BLOCKING 0x0 ;  /* 0x0000000000007b1d */ /* 0x018fec0000010000 */
[----:B------:R-:W-:Y:S05]  /*0660*/  @!P2 BRA `(.L_x_3) ;  /* 0x0000008800d8a947 */ /* 0x000fea0003800000 */
[----:B------:R-:W-:-:S13]  /*0670*/  ISETP.GT.U32.AND P0, PT, R10, 0x1, PT ;  /* 0x000000010a00780c */ /* 0x000fda0003f04070 */
[----:B------:R-:W-:Y:S05]  /*0680*/  @P0 EXIT ;  /* 0x000000000000094d */ /* 0x000fea0003800000 */
[----:B------:R-:W-:Y:S01]  /*0690*/  ULDC.64 UR4, c[0x0][0x650] ;  /* 0x0001940000047ab9 */ /* 0x000fe20000000a00 */
[----:B------:R-:W-:Y:S01]  /*06a0*/  PRMT R0, RZ, 0x7610, R0 ;  /* 0x00007610ff007816 */ /* 0x000fe20000000000 */
[----:B------:R-:W-:Y:S01]  /*06b0*/  IMAD.MOV.U32 R133, RZ, RZ, -0x1 ;  /* 0xffffffffff857424 */ /* 0x000fe200078e00ff */
[----:B------:R-:W-:Y:S01]  /*06c0*/  ISETP.GE.U32.AND P0, PT, R16, UR4, PT ;  /* 0x0000000410007c0c */ /* 0x000fe2000bf06070 */
[----:B------:R-:W-:Y:S02]  /*06d0*/  IMAD.MOV.U32 R132, RZ, RZ, -0x1 ;  /* 0xffffffffff847424 */ /* 0x000fe400078e00ff */
[----:B------:R-:W-:Y:S01]  /*06e0*/  IMAD.MOV.U32 R19, RZ, RZ, -0x1 ;  /* 0xffffffffff137424 */ /* 0x000fe200078e00ff */
[----:B------:R-:W-:-:S13]  /*06f0*/  ISETP.GE.U32.AND.EX P0, PT, R17, UR5, PT, P0 ;  /* 0x0000000511007c0c */ /* 0x000fda000bf06100 */
[----:B------:R-:W-:Y:S05]  /*0700*/  @P0 BRA `(.L_x_4) ;  /* 0x0000000400580947 */ /* 0x000fea0003800000 */
[----:B------:R-:W0:Y:S01]  /*0710*/  LDC.64 R20, c[0x0][0x628] ;  /* 0x00018a00ff147b82 */ /* 0x000e220000000a00 */
[----:B------:R-:W-:Y:S01]  /*0720*/  IMAD.MOV.U32 R8, RZ, RZ, R16 ;  /* 0x000000ffff087224 */ /* 0x000fe200078e0010 */
[----:B------:R-:W-:-:S06]  /*0730*/  MOV R9, R17 ;  /* 0x0000001100097202 */ /* 0x000fcc0000000f00 */
[----:B------:R-:W1:Y:S08]  /*0740*/  LDC R0, c[0x0][0x630] ;  /* 0x00018c00ff007b82 */ /* 0x000e700000000800 */
[----:B------:R-:W2:Y:S01]  /*0750*/  LDC.64 R22, c[0x0][0x620] ;  /* 0x00018800ff167b82 */ /* 0x000ea20000000a00 */
[----:B0-----:R-:W-:-:S04]  /*0760*/  ISETP.NE.U32.AND P0, PT, R20, RZ, PT ;  /* 0x000000ff1400720c */ /* 0x001fc80003f05070 */
[----:B------:R-:W-:-:S13]  /*0770*/  ISETP.NE.AND.EX P0, PT, R21, RZ, PT, P0 ;  /* 0x000000ff1500720c */ /* 0x000fda0003f05300 */
[----:B-12---:R-:W-:Y:S05]  /*0780*/  @!P0 BRA `(.L_x_5) ;  /* 0x0000000000288947 */ /* 0x006fea0003800000 */
[----:B------:R-:W0:Y:S02]  /*0790*/  LDC R13, c[0x0][0x634] ;  /* 0x00018d00ff0d7b82 */ /* 0x000e240000000800 */
[----:B0-----:R-:W-:-:S05]  /*07a0*/  IADD3 R13, P0, R16, R13, RZ ;  /* 0x0000000d100d7210 */ /* 0x001fca0007f1e0ff */
[----:B------:R-:W-:-:S04]  /*07b0*/  IMAD.X R15, RZ, RZ, R17, P0 ;  /* 0x000000ffff0f7224 */ /* 0x000fc800000e0611 */
[----:B------:R-:W-:-:S04]  /*07c0*/  IMAD.WIDE.U32 R8, R15, R20, RZ ;  /* 0x000000140f087225 */ /* 0x000fc800078e00ff */
[----:B------:R-:W-:-:S04]  /*07d0*/  IMAD.WIDE.U32 R10, P0, R13, R21, R8 ;  /* 0x000000150d0a7225 */ /* 0x000fc80007800008 */
[----:B------:R-:W-:-:S04]  /*07e0*/  IMAD.WIDE.U32 R8, R13, R20, RZ ;  /* 0x000000140d087225 */ /* 0x000fc800078e00ff */
[----:B------:R-:W-:Y:S01]  /*07f0*/  IMAD.X R13, RZ, RZ, RZ, P0 ;  /* 0x000000ffff0d7224 */ /* 0x000fe200000e06ff */
[----:B------:R-:W-:Y:S01]  /*0800*/  IADD3 RZ, P0, R9, R10, RZ ;  /* 0x0000000a09ff7210 */ /* 0x000fe20007f1e0ff */
[----:B------:R-:W-:-:S04]  /*0810*/  IMAD.MOV.U32 R12, RZ, RZ, R11 ;  /* 0x000000ffff0c7224 */ /* 0x000fc800078e000b */
[----:B------:R-:W-:-:S08]  /*0820*/  IMAD.WIDE.U32.X R8, R15, R21, R12, P0 ;  /* 0x000000150f087225 */ /* 0x000fd000000e040c */
.L_x_5:
[-CC-:B------:R-:W-:Y:S01]  /*0830*/  SHF.R.U64 R25, R8, R0.reuse, R9.reuse ;  /* 0x0000000008197219 */ /* 0x180fe20000001209 */
[----:B------:R-:W0:Y:S01]  /*0840*/  LDC R12, c[0x0][0x618] ;  /* 0x00018600ff0c7b82 */ /* 0x000e220000000800 */
[----:B------:R-:W-:Y:S01]  /*0850*/  SHF.R.U32.HI R7, RZ, R0, R9 ;  /* 0x00000000ff077219 */ /* 0x000fe20000011609 */
[----:B------:R-:W-:Y:S01]  /*0860*/  ULDC UR4, c[0x0][0x150] ;  /* 0x0000540000047ab9 */ /* 0x000fe20000000800 */
[----:B------:R-:W-:Y:S02]  /*0870*/  IADD3 R11, P0, RZ, -R25, RZ ;  /* 0x80000019ff0b7210 */ /* 0x000fe40007f1e0ff */
[----:B------:R-:W-:-:S03]  /*0880*/  I2FP.F32.U32 R0, R6 ;  /* 0x0000000600007245 */ /* 0x000fc60000201000 */
[----:B------:R-:W1:Y:S01]  /*0890*/  LDC.64 R30, c[0x0][0x640] ;  /* 0x00019000ff1e7b82 */ /* 0x000e620000000a00 */
[----:B------:R-:W-:Y:S02]  /*08a0*/  IMAD.X R13, RZ, RZ, ~R7, P0 ;  /* 0x000000ffff0d7224 */ /* 0x000fe400000e0e07 */
[----:B------:R-:W-:Y:S01]  /*08b0*/  FMUL R0, R0, UR4 ;  /* 0x0000000400007c20 */ /* 0x000fe20008400000 */
[----:B------:R-:W-:Y:S01]  /*08c0*/  IMAD.WIDE.U32 R8, R11, R22, R16 ;  /* 0x000000160b087225 */ /* 0x000fe200078e0010 */
[----:B------:R-:W-:-:S03]  /*08d0*/  ULDC UR4, c[0x0][0x154] ;  /* 0x0000550000047ab9 */ /* 0x000fc60000000800 */
[----:B------:R-:W-:Y:S01]  /*08e0*/  IMAD R10, R13, R22, RZ ;  /* 0x000000160d0a7224 */ /* 0x000fe200078e02ff */
[----:B------:R-:W2:Y:S01]  /*08f0*/  LDC R7, c[0x0][0x144] ;  /* 0x00005100ff077b82 */ /* 0x000ea20000000800 */
[----:B------:R-:W3:Y:S02]  /*0900*/  F2I.U32.TRUNC.NTZ R0, R0 ;  /* 0x0000000000007305 */ /* 0x000ee4000020f000 */
[----:B------:R-:W-:-:S04]  /*0910*/  IMAD R11, R11, R23, R10 ;  /* 0x000000170b0b7224 */ /* 0x000fc800078e020a */
[----:B------:R-:W-:Y:S01]  /*0920*/  IMAD.IADD R9, R9, 0x1, R11 ;  /* 0x0000000109097824 */ /* 0x000fe200078e020b */
[----:B------:R-:W4:Y:S01]  /*0930*/  LDC R24, c[0x0][0x608] ;  /* 0x00018200ff187b82 */ /* 0x000f220000000800 */
[----:B------:R-:W-:-:S03]  /*0940*/  MOV R11, 0xffffffff ;  /* 0xffffffff000b7802 */ /* 0x000fc60000000f00 */
[-CC-:B0-----:R-:W-:Y:S02]  /*0950*/  SHF.R.U64 R22, R8, R12.reuse, R9.reuse ;  /* 0x0000000c08167219 */ /* 0x181fe40000001209 */
[----:B------:R-:W-:Y:S02]  /*0960*/  I2FP.F32.U32 R8, R5 ;  /* 0x0000000500087245 */ /* 0x000fe40000201000 */
[----:B------:R-:W0:Y:S01]  /*0970*/  LDC R28, c[0x0][0x658] ;  /* 0x00019600ff1c7b82 */ /* 0x000e220000000800 */
[----:B-1----:R-:W-:Y:S01]  /*0980*/  ISETP.NE.U32.AND P0, PT, R30, RZ, PT ;  /* 0x000000ff1e00720c */ /* 0x002fe20003f05070 */
[----:B---3--:R-:W-:Y:S02]  /*0990*/  IMAD.MOV R10, RZ, RZ, -R0 ;  /* 0x000000ffff0a7224 */ /* 0x008fe400078e0a00 */
[----:B------:R-:W-:Y:S01]  /*09a0*/  FMUL R8, R8, UR4 ;  /* 0x0000000408087c20 */ /* 0x000fe20008400000 */
[----:B------:R-:W-:Y:S02]  /*09b0*/  SHF.R.U32.HI R9, RZ, R12, R9 ;  /* 0x0000000cff097219 */ /* 0x000fe40000011609 */
[----:B------:R-:W-:Y:S01]  /*09c0*/  ISETP.NE.AND.EX P0, PT, R31, RZ, PT, P0 ;  /* 0x000000ff1f00720c */ /* 0x000fe20003f05300 */
[----:B------:R1:W3:Y:S01]  /*09d0*/  F2I.U32.TRUNC.NTZ R15, R8 ;  /* 0x00000008000f7305 */ /* 0x0002e2000020f000 */
[----:B------:R-:W1:Y:S01]  /*09e0*/  LDC R20, c[0x0][0x148] ;  /* 0x00005200ff147b82 */ /* 0x000e620000000800 */
[----:B--2---:R-:W-:-:S07]  /*09f0*/  IMAD R0, R7, R10, R6 ;  /* 0x0000000a07007224 */ /* 0x004fce00078e0206 */
[----:B------:R-:W2:Y:S01]  /*0a00*/  LDC R26, c[0x0][0x600] ;  /* 0x00018000ff1a7b82 */ /* 0x000ea20000000800 */
[-CC-:B----4-:R-:W-:Y:S02]  /*0a10*/  SHF.R.U64 R32, R22, R24.reuse, R9.reuse ;  /* 0x0000001816207219 */ /* 0x190fe40000001209 */
[----:B------:R-:W-:Y:S01]  /*0a20*/  SHF.R.U32.HI R7, RZ, R24, R9 ;  /* 0x00000018ff077219 */ /* 0x000fe20000011609 */
[----:B------:R-:W-:-:S04]  /*0a30*/  IMAD.MOV.U32 R9, RZ, RZ, 0x1 ;  /* 0x00000001ff097424 */ /* 0x000fc800078e00ff */
[----:B------:R-:W4:Y:S01]  /*0a40*/  LDC R21, c[0x0][0x648] ;  /* 0x00019200ff157b82 */ /* 0x000f220000000800 */
[-C--:B0-----:R-:W-:Y:S02]  /*0a50*/  SHF.L.U32 R6, R11, R28.reuse, RZ ;  /* 0x0000001c0b067219 */ /* 0x081fe400000006ff */
[--C-:B------:R-:W-:Y:S02]  /*0a60*/  SHF.R.U64 R24, R32, R28, R7.reuse ;  /* 0x0000001c20187219 */ /* 0x100fe40000001207 */
[----:B------:R-:W-:Y:S02]  /*0a70*/  LOP3.LUT R13, RZ, R6, RZ, 0x33, !PT ;  /* 0x00000006ff0d7212 */ /* 0x000fe400078e33ff */
[-C--:B------:R-:W-:Y:S01]  /*0a80*/  SHF.R.U32.HI R7, RZ, R28.reuse, R7 ;  /* 0x0000001cff077219 */ /* 0x080fe20000011607 */
[----:B------:R-:W0:Y:S01]  /*0a90*/  LDC R23, c[0x0][0x638] ;  /* 0x00018e00ff177b82 */ /* 0x000e220000000800 */
[----:B------:R-:W-:Y:S01]  /*0aa0*/  SHF.L.U32 R12, R9, R28, RZ ;  /* 0x0000001c090c7219 */ /* 0x000fe200000006ff */
[----:B------:R-:W-:-:S06]  /*0ab0*/  IMAD.MOV.U32 R6, RZ, RZ, R24 ;  /* 0x000000ffff067224 */ /* 0x000fcc00078e0018 */
[----:B------:R-:W0:Y:S01]  /*0ac0*/  LDC R133, c[0x0][0x610] ;  /* 0x00018400ff857b82 */ /* 0x000e220000000800 */
[----:B-1-3--:R-:W-:Y:S05]  /*0ad0*/  @!P0 BRA `(.L_x_6) ;  /* 0x0000000000288947 */ /* 0x00afea0003800000 */
[----:B------:R-:W1:Y:S02]  /*0ae0*/  LDC R11, c[0x0][0x64c] ;  /* 0x00019300ff0b7b82 */ /* 0x000e640000000800 */
[----:B-1----:R-:W-:-:S05]  /*0af0*/  IADD3 R11, P0, R24, R11, RZ ;  /* 0x0000000b180b7210 */ /* 0x002fca0007f1e0ff */
        /* <DEDUP_REMOVED lines=8> */
.L_x_6:
[----:B----4-:R-:W-:Y:S01]  /*0b80*/  SHF.R.U64 R6, R6, R21, R7 ;  /* 0x0000001506067219 */ /* 0x010fe20000001207 */
[----:B------:R-:W-:Y:S01]  /*0b90*/  IMAD.MOV R15, RZ, RZ, -R15 ;  /* 0x000000ffff0f7224 */ /* 0x000fe200078e0a0f */
[----:B------:R-:W-:Y:S01]  /*0ba0*/  LOP3.LUT R13, R32, R13, RZ, 0xc0, !PT ;  /* 0x0000000d200d7212 */ /* 0x000fe200078ec0ff */
[----:B------:R-:W-:Y:S01]  /*0bb0*/  IMAD.MOV.U32 R19, RZ, RZ, R25 ;  /* 0x000000ffff137224 */ /* 0x000fe200078e0019 */
[----:B--2---:R-:W-:Y:S01]  /*0bc0*/  IADD3 R7, R26, -0x1, RZ ;  /* 0xffffffff1a077810 */ /* 0x004fe20007ffe0ff */
[----:B------:R-:W-:Y:S02]  /*0bd0*/  IMAD.MOV R8, RZ, RZ, -R6 ;  /* 0x000000ffff087224 */ /* 0x000fe400078e0a06 */
[----:B------:R-:W-:Y:S01]  /*0be0*/  IMAD R13, R12, R6, R13 ;  /* 0x000000060c0d7224 */ /* 0x000fe200078e020d */
[----:B------:R-:W-:Y:S01]  /*0bf0*/  LOP3.LUT R6, R22, R7, RZ, 0xc0, !PT ;  /* 0x0000000716067212 */ /* 0x000fe200078ec0ff */
[----:B------:R-:W-:Y:S02]  /*0c00*/  @P3 IMAD R0, R20, R15, R5 ;  /* 0x0000000f14003224 */ /* 0x000fe400078e0205 */
[----:B0-----:R-:W-:-:S02]  /*0c10*/  IMAD R5, R8, R23, R24 ;  /* 0x0000001708057224 */ /* 0x001fc400078e0218 */
[----:B------:R-:W-:Y:S02]  /*0c20*/  IMAD R133, R13, R133, R0 ;  /* 0x000000850d857224 */ /* 0x000fe400078e0200 */
[----:B------:R-:W-:Y:S02]  /*0c30*/  IMAD R6, R5, R26, R6 ;  /* 0x0000001a05067224 */ /* 0x000fe400078e0206 */
[----:B------:R-:W-:-:S03]  /*0c40*/  IMAD.MOV.U32 R0, RZ, RZ, 0x1 ;  /* 0x00000001ff007424 */ /* 0x000fc600078e00ff */
[----:B------:R-:W-:Y:S02]  /*0c50*/  SEL R132, R6, R133, !P3 ;  /* 0x0000008506847207 */ /* 0x000fe40005800000 */
[----:B------:R-:W-:-:S07]  /*0c60*/  SEL R133, R133, R6, !P3 ;  /* 0x0000000685857207 */ /* 0x000fce0005800000 */
.L_x_4:
[----:B------:R-:W-:-:S08]  /*0c70*/  NOP ;  /* 0x0000000000007918 */ /* 0x000fd00000000000 */
[----:B------:R-:W0:Y:S02]  /*0c80*/  USETMAXREG.TRY_ALLOC.CTAPOOL UP0, 0xe8 ;  /* 0x000000e8000079c8 */ /* 0x000e240008000600 */
[----:B0-----:R-:W-:-:S13]  /*0c90*/  PLOP3.LUT P0, PT, PT, PT, UP0, 0x80, 0x0 ;  /* 0x000000000000781c */ /* 0x001fda0003f0f008 */
[----:B------:R-:W-:Y:S05]  /*0ca0*/  @!P0 BRA `(.L_x_4) ;  /* 0xfffffffc00f08947 */ /* 0x000fea000383ffff */
[----:B------:R-:W-:Y:S01]  /*0cb0*/  ULDC.64 UR4, c[0x0][0x598] ;  /* 0x0001660000047ab9 */ /* 0x000fe20000000a00 */
[----:B------:R-:W-:Y:S01]  /*0cc0*/  ULDC.64 UR38, c[0x0][0x208] ;  /* 0x0000820000267ab9 */ /* 0x000fe20000000a00 */
[----:B------:R-:W-:-:S04]  /*0cd0*/  ISETP.NE.U32.AND P0, PT, RZ, UR4, PT ;  /* 0x00000004ff007c0c */ /* 0x000fc8000bf05070 */
[----:B------:R-:W-:-:S13]  /*0ce0*/  ISETP.NE.AND.EX P0, PT, RZ, UR5, PT, P0 ;  /* 0x00000005ff007c0c */ /* 0x000fda000bf05300 */
[----:B------:R-:W-:Y:S05]  /*0cf0*/  @!P0 BRA `(.L_x_7) ;  /* 0x00000000001c8947 */ /* 0x000fea0003800000 */
[----:B------:R-:W0:Y:S02]  /*0d00*/  LDC.64 R6, c[0x0][0x598] ;  /* 0x00016600ff067b82 */ /* 0x000e240000000a00 */
[----:B0-----:R-:W2:Y:S02]  /*0d10*/  LDG.E.64 R6, desc[UR38][R6.64] ;  /* 0x0000002606067981 */ /* 0x001ea4000c1e1b00 */
[----:B--2---:R-:W-:-:S04]  /*0d20*/  ISETP.NE.U32.AND P0, PT, R6, RZ, PT ;  /* 0x000000ff0600720c */ /* 0x004fc80003f05070 */
[----:B------:R-:W-:-:S13]  /*0d30*/  ISETP.NE.AND.EX P0, PT, R7, RZ, PT, P0 ;  /* 0x000000ff0700720c */ /* 0x000fda0003f05300 */
[----:B------:R-:W-:Y:S05]  /*0d40*/  @!P0 BRA `(.L_x_7) ;  /* 0x0000000000088947 */ /* 0x000fea0003800000 */
[----:B------:R0:W5:Y:S01]  /*0d50*/  LD.E R120, desc[UR38][R6.64] ;  /* 0x0000002606787980 */ /* 0x000162000c101900 */
[----:B------:R-:W-:Y:S05]  /*0d60*/  BRA `(.L_x_8) ;  /* 0x0000000000247947 */ /* 0x000fea0003800000 */
.L_x_7:
[----:B------:R-:W-:Y:S02]  /*0d70*/  ULDC.64 UR4, c[0x0][0x588] ;  /* 0x0001620000047ab9 */ /* 0x000fe40000000a00 */
[----:B------:R-:W-:-:S04]  /*0d80*/  ISETP.NE.U32.AND P0, PT, RZ, UR4, PT ;  /* 0x00000004ff007c0c */ /* 0x000fc8000bf05070 */
[----:B------:R-:W-:-:S13]  /*0d90*/  ISETP.NE.AND.EX P0, PT, RZ, UR5, PT, P0 ;  /* 0x00000005ff007c0c */ /* 0x000fda000bf05300 */
[----:B------:R-:W-:Y:S05]  /*0da0*/  @!P0 BRA `(.L_x_9) ;  /* 0x00000000000c8947 */ /* 0x000fea0003800000 */
[----:B------:R-:W0:Y:S02]  /*0db0*/  LDC.64 R120, c[0x0][0x588] ;  /* 0x00016200ff787b82 */ /* 0x000e240000000a00 */
[----:B0-----:R1:W5:Y:S01]  /*0dc0*/  LDG.E R120, desc[UR38][R120.64] ;  /* 0x0000002678787981 */ /* 0x001362000c1e1900 */
[----:B------:R-:W-:Y:S05]  /*0dd0*/  BRA `(.L_x_8) ;  /* 0x0000000000087947 */ /* 0x000fea0003800000 */
.L_x_9:
[----:B------:R-:W-:Y:S02]  /*0de0*/  ULDC UR4, c[0x0][0x580] ;  /* 0x0001600000047ab9 */ /* 0x000fe40000000800 */
[----:B------:R-:W-:-:S07]  /*0df0*/  IMAD.U32 R120, RZ, RZ, UR4 ;  /* 0x00000004ff787e24 */ /* 0x000fce000f8e00ff */
.L_x_8:
[----:B------:R-:W-:Y:S02]  /*0e00*/  ULDC.64 UR4, c[0x0][0x5a0] ;  /* 0x0001680000047ab9 */ /* 0x000fe40000000a00 */
[----:B------:R-:W-:-:S04]  /*0e10*/  ISETP.NE.U32.AND P0, PT, RZ, UR4, PT ;  /* 0x00000004ff007c0c */ /* 0x000fc8000bf05070 */
[----:B------:R-:W-:-:S13]  /*0e20*/  ISETP.NE.AND.EX P0, PT, RZ, UR5, PT, P0 ;  /* 0x00000005ff007c0c */ /* 0x000fda000bf05300 */
[----:B------:R-:W-:Y:S05]  /*0e30*/  @!P0 BRA `(.L_x_10) ;  /* 0x00000000001c8947 */ /* 0x000fea0003800000 */
[----:B0-----:R-:W0:Y:S02]  /*0e40*/  LDC.64 R6, c[0x0][0x5a0] ;  /* 0x00016800ff067b82 */ /* 0x001e240000000a00 */
[----:B0-----:R-:W2:Y:S02]  /*0e50*/  LDG.E.64 R6, desc[UR38][R6.64] ;  /* 0x0000002606067981 */ /* 0x001ea4000c1e1b00 */
[----:B--2---:R-:W-:-:S04]  /*0e60*/  ISETP.NE.U32.AND P0, PT, R6, RZ, PT ;  /* 0x000000ff0600720c */ /* 0x004fc80003f05070 */
[----:B------:R-:W-:-:S13]  /*0e70*/  ISETP.NE.AND.EX P0, PT, R7, RZ, PT, P0 ;  /* 0x000000ff0700720c */ /* 0x000fda0003f05300 */
[----:B------:R-:W-:Y:S05]  /*0e80*/  @!P0 BRA `(.L_x_10) ;  /* 0x0000000000088947 */ /* 0x000fea0003800000 */
[----:B-1----:R0:W5:Y:S01]  /*0e90*/  LD.E R121, desc[UR38][R6.64] ;  /* 0x0000002606797980 */ /* 0x002162000c101900 */
[----:B------:R-:W-:Y:S05]  /*0ea0*/  BRA `(.L_x_11) ;  /* 0x0000000000247947 */ /* 0x000fea0003800000 */
.L_x_10:
[----:B------:R-:W-:Y:S02]  /*0eb0*/  ULDC.64 UR4, c[0x0][0x590] ;  /* 0x0001640000047ab9 */ /* 0x000fe40000000a00 */
[----:B------:R-:W-:-:S04]  /*0ec0*/  ISETP.NE.U32.AND P0, PT, RZ, UR4, PT ;  /* 0x00000004ff007c0c */ /* 0x000fc8000bf05070 */
[----:B------:R-:W-:-:S13]  /*0ed0*/  ISETP.NE.AND.EX P0, PT, RZ, UR5, PT, P0 ;  /* 0x00000005ff007c0c */ /* 0x000fda000bf05300 */
[----:B------:R-:W-:Y:S05]  /*0ee0*/  @!P0 BRA `(.L_x_12) ;  /* 0x00000000000c8947 */ /* 0x000fea0003800000 */
[----:B0-----:R-:W1:Y:S02]  /*0ef0*/  LDC.64 R6, c[0x0][0x590] ;  /* 0x00016400ff067b82 */ /* 0x001e640000000a00 */
[----:B-1----:R1:W5:Y:S01]  /*0f00*/  LDG.E R121, desc[UR38][R6.64] ;  /* 0x0000002606797981 */ /* 0x002362000c1e1900 */
[----:B------:R-:W-:Y:S05]  /*0f10*/  BRA `(.L_x_11) ;  /* 0x0000000000087947 */ /* 0x000fea0003800000 */
.L_x_12:
[----:B------:R-:W-:Y:S02]  /*0f20*/  ULDC UR4, c[0x0][0x584] ;  /* 0x0001610000047ab9 */ /* 0x000fe40000000800 */
[----:B-1----:R-:W-:-:S07]  /*0f30*/  IMAD.U32 R121, RZ, RZ, UR4 ;  /* 0x00000004ff797e24 */ /* 0x002fce000f8e00ff */
.L_x_11:
[----:B------:R-:W-:-:S13]  /*0f40*/  LOP3.LUT P0, RZ, R0, 0xff, RZ, 0xc0, !PT ;  /* 0x000000ff00ff7812 */ /* 0x000fda000780c0ff */
[----:B------:R-:W-:Y:S05]  /*0f50*/  @!P0 EXIT ;  /* 0x000000000000894d */ /* 0x000fea0003800000 */
[----:B------:R-:W2:Y:S01]  /*0f60*/  LDC R123, c[0x0][0x658] ;  /* 0x00019600ff7b7b82 */ /* 0x000ea20000000800 */
[----:B------:R-:W-:Y:S01]  /*0f70*/  ULDC.64 UR6, c[0x0][0x288] ;  /* 0x0000a20000067ab9 */ /* 0x000fe20000000a00 */
[----:B------:R-:W-:Y:S01]  /*0f80*/  SHF.R.U32.HI R0, RZ, 0x2, R3 ;  /* 0x00000002ff007819 */ /* 0x000fe20000011603 */
[----:B------:R-:W-:Y:S01]  /*0f90*/  UIADD3 UR4, UR7, 0x3f, URZ ;  /* 0x0000003f07047890 */ /* 0x000fe2000fffe03f */
[----:B------:R-:W-:Y:S01]  /*0fa0*/  LOP3.LUT R14, R14, 0x1, RZ, 0xc0, !PT ;  /* 0x000000010e0e7812 */ /* 0x000fe200078ec0ff */
[----:B------:R-:W-:Y:S01]  /*0fb0*/  IMAD.U32 R5, RZ, RZ, UR6 ;  /* 0x00000006ff057e24 */ /* 0x000fe2000f8e00ff */
[----:B------:R-:W-:Y:S01]  /*0fc0*/  SHF.R.U32.HI R4, RZ, 0x1, R4 ;  /* 0x00000001ff047819 */ /* 0x000fe20000011604 */
[----:B------:R-:W-:Y:S01]  /*0fd0*/  USHF.R.S32.HI UR5, URZ, 0x1f, UR4 ;  /* 0x0000001f3f057899 */ /* 0x000fe20008011404 */
[----:B------:R-:W3:Y:S01]  /*0fe0*/  LDC.64 R126, c[0x0][0x5c8] ;  /* 0x00017200ff7e7b82 */ /* 0x000ee20000000a00 */
[C---:B------:R-:W-:Y:S01]  /*0ff0*/  LOP3.LUT R122, R3.reuse, 0x3, RZ, 0xc0, !PT ;  /* 0x00000003037a7812 */ /* 0x040fe200078ec0ff */
[----:B------:R-:W-:Y:S01]  /*1000*/  IMAD.SHL.U32 R128, R3, 0x2, RZ ;  /* 0x0000000203807824 */ /* 0x000fe200078e00ff */
[----:B------:R-:W-:Y:S01]  /*1010*/  LOP3.LUT R0, R0, 0x7, RZ, 0xc0, !PT ;  /* 0x0000000700007812 */ /* 0x000fe200078ec0ff */
[----:B------:R-:W-:Y:S01]  /*1020*/  ULEA.HI UR5, UR5, UR4, URZ, 0x6 ;  /* 0x0000000405057291 */ /* 0x000fe2000f8f303f */
[----:B01----:R-:W-:Y:S01]  /*1030*/  SHF.L.U32 R7, R14, 0x6, RZ ;  /* 0x000000060e077819 */ /* 0x003fe200000006ff */
[----:B------:R-:W-:Y:S01]  /*1040*/  IMAD R122, R122, -0x2, R5 ;  /* 0xfffffffe7a7a7824 */ /* 0x000fe200078e0205 */
[----:B------:R-:W-:Y:S01]  /*1050*/  LOP3.LUT R23, R4, 0x30, RZ, 0xc0, !PT ;  /* 0x0000003004177812 */ /* 0x000fe200078ec0ff */
[----:B------:R-:W-:Y:S01]  /*1060*/  USHF.R.S32.HI UR43, URZ, 0x6, UR5 ;  /* 0x000000063f2b7899 */ /* 0x000fe20008011405 */
[--C-:B------:R-:W-:Y:S01]  /*1070*/  LOP3.LUT R22, R7, 0x40, R0.reuse, 0xe2, !PT ;  /* 0x0000004007167812 */ /* 0x100fe200078ee200 */
[----:B------:R-:W-:Y:S01]  /*1080*/  IMAD.MOV.U32 R4, RZ, RZ, 0x1 ;  /* 0x00000001ff047424 */ /* 0x000fe200078e00ff */
[----:B------:R-:W-:Y:S01]  /*1090*/  IADD3 R5, RZ, -R23, -R0 ;  /* 0x80000017ff057210 */ /* 0x000fe20007ffe800 */
[----:B------:R-:W-:Y:S01]  /*10a0*/  IMAD.MOV.U32 R0, RZ, RZ, -0x1 ;  /* 0xffffffffff007424 */ /* 0x000fe200078e00ff */
[----:B------:R-:W-:Y:S01]  /*10b0*/  UISETP.LT.AND UP0, UPT, UR43, 0x1, UPT ;  /* 0x000000012b00788c */ /* 0x000fe2000bf01270 */
[----:B------:R-:W-:Y:S01]  /*10c0*/  LOP3.LUT R129, R3, 0x80, RZ, 0xc0, !PT ;  /* 0x0000008003817812 */ /* 0x000fe200078ec0ff */
[----:B------:R-:W-:Y:S01]  /*10d0*/  ULDC UR4, c[0x0][0x284] ;  /* 0x0000a10000047ab9 */ /* 0x000fe20000000800 */
[----:B------:R-:W-:Y:S01]  /*10e0*/  IMAD R5, R14, -0x40, R5 ;  /* 0xffffffc00e057824 */ /* 0x000fe200078e0205 */
[----:B--2---:R-:W-:Y:S01]  /*10f0*/  SHF.L.U32 R0, R0, R123, RZ ;  /* 0x0000007b00007219 */ /* 0x004fe200000006ff */
[----:B------:R-:W-:Y:S01]  /*1100*/  USEL UR44, UR43, 0x1, UP0 ;  /* 0x000000012b2c7887 */ /* 0x000fe20008000000 */
[----:B------:R-:W-:Y:S01]  /*1110*/  LOP3.LUT R22, R22, R23, RZ, 0xfc, !PT ;  /* 0x0000001716167212 */ /* 0x000fe200078efcff */
[----:B------:R-:W-:Y:S01]  /*1120*/  VIADD R131, R5, UR4 ;  /* 0x0000000405837c36 */ /* 0x000fe20008000000 */
[----:B------:R-:W-:Y:S01]  /*1130*/  SHF.L.U32 R123, R4, R123, RZ ;  /* 0x0000007b047b7219 */ /* 0x000fe200000006ff */
[----:B------:R-:W-:Y:S01]  /*1140*/  UIADD3 UR44, UR43, -UR44, URZ ;  /* 0x8000002c2b2c7290 */ /* 0x000fe2000fffe03f */
[----:B------:R-:W-:Y:S01]  /*1150*/  LOP3.LUT R146, R18, 0x1, RZ, 0xfc, !PT ;  /* 0x0000000112927812 */ /* 0x000fe200078efcff */
[----:B------:R-:W-:Y:S01]  /*1160*/  UMOV UR40, URZ ;  /* 0x0000003f00287c82 */ /* 0x000fe20008000000 */
[C-C-:B---3--:R-:W-:Y:S01]  /*1170*/  SHF.L.U64.HI R124, R126.reuse, 0x7, R127.reuse ;  /* 0x000000077e7c7819 */ /* 0x148fe2000001027f */
[----:B------:R-:W-:Y:S01]  /*1180*/  UMOV UR41, URZ ;  /* 0x0000003f00297c82 */ /* 0x000fe20008000000 */
[C---:B------:R-:W-:Y:S01]  /*1190*/  SHF.L.U64.HI R125, R126.reuse, 0x3, R127 ;  /* 0x000000037e7d7819 */ /* 0x040fe2000001027f */
[C---:B------:R-:W-:Y:S01]  /*11a0*/  IMAD.SHL.U32 R127, R126.reuse, 0x80, RZ ;  /* 0x000000807e7f7824 */ /* 0x040fe200078e00ff */
[----:B------:R-:W-:Y:S01]  /*11b0*/  SHF.R.U32.HI R129, RZ, 0x7, R129 ;  /* 0x00000007ff817819 */ /* 0x000fe20000011681 */
[----:B------:R-:W-:Y:S01]  /*11c0*/  IMAD.SHL.U32 R126, R126, 0x8, RZ ;  /* 0x000000087e7e7824 */ /* 0x000fe200078e00ff */
[----:B------:R-:W-:-:S02]  /*11d0*/  LOP3.LUT R130, RZ, R0, RZ, 0x33, !PT ;  /* 0x00000000ff827212 */ /* 0x000fc400078e33ff */
[----:B------:R-:W-:-:S07]  /*11e0*/  MOV R23, RZ ;  /* 0x000000ff00177202 */ /* 0x000fce0000000f00 */
.L_x_222:
[----:B0-----:R-:W0:Y:S01]  /*11f0*/  SHFL.IDX PT, R0, R129, RZ, 0x1f ;  /* 0x00001fff81007589 */ /* 0x001e2200000e0000 */
[----:B-1----:R-:W1:Y:S01]  /*1200*/  S2UR UR7, SR_CgaCtaId ;  /* 0x00000000000779c3 */ /* 0x002e620000008800 */
[----:B------:R-:W-:Y:S01]  /*1210*/  UMOV UR6, 0x400 ;  /* 0x0000040000067882 */ /* 0x000fe20000000000 */
[----:B0-----:R-:W-:Y:S01]  /*1220*/  R2UR UR4, R0 ;  /* 0x00000000000472ca */ /* 0x001fe200000e0000 */
[----:B-1----:R-:W-:-:S12]  /*1230*/  ULEA UR46, UR7, UR6, 0x18 ;  /* 0x00000006072e7291 */ /* 0x002fd8000f8ec03f */
[----:B------:R-:W-:-:S04]  /*1240*/  ULEA.HI UR5, UR4, UR4, URZ, 0x1 ;  /* 0x0000000404057291 */ /* 0x000fc8000f8f083f */
[----:B------:R-:W-:-:S04]  /*1250*/  ULOP3.LUT UR5, UR5, 0x7fffe, URZ, 0xc0, !UPT ;  /* 0x0007fffe05057892 */ /* 0x000fc8000f8ec03f */
[----:B------:R-:W-:-:S03]  /*1260*/  UIADD3 UR5, UR4, -UR5, URZ ;  /* 0x8000000504057290 */ /* 0x000fc6000fffe03f */
[----:B------:R-:W-:Y:S01]  /*1270*/  ULDC UR4, c[0x0][0x28c] ;  /* 0x0000a30000047ab9 */ /* 0x000fe20000000800 */
[----:B------:R-:W-:Y:S01]  /*1280*/  ULEA UR5, UR5, UR46, 0xd ;  /* 0x0000002e05057291 */ /* 0x000fe2000f8e683f */
[----:B------:R-:W-:-:S03]  /*1290*/  ISETP.LT.AND P0, PT, RZ, UR4, PT ;  /* 0x00000004ff007c0c */ /* 0x000fc6000bf01270 */
[----:B------:R-:W-:-:S04]  /*12a0*/  UIADD3 UR5, UR5, 0x100, URZ ;  /* 0x0000010005057890 */ /* 0x000fc8000fffe03f */
[----:B------:R-:W-:-:S04]  /*12b0*/  USHF.R.U32.HI UR5, URZ, 0x4, UR5 ;  /* 0x000000043f057899 */ /* 0x000fc80008011605 */
[----:B------:R-:W-:-:S04]  /*12c0*/  ULOP3.LUT UR5, UR5, 0x3fff, URZ, 0xc0, !UPT ;  /* 0x00003fff05057892 */ /* 0x000fc8000f8ec03f */
[----:B------:R-:W-:Y:S01]  /*12d0*/  ULOP3.LUT UR45, UR5, 0x10000, URZ, 0xfc, !UPT ;  /* 0x00010000052d7892 */ /* 0x000fe2000f8efc3f */
[----:B--2345:R-:W-:Y:S11]  /*12e0*/  @P0 BRA `(.L_x_13) ;  /* 0x0000000000400947 */ /* 0x03cff60003800000 */
[----:B------:R-:W-:Y:S01]  /*12f0*/  MOV R0, 0x0 ;  /* 0x0000000000007802 */ /* 0x000fe20000000f00 */
[----:B------:R-:W-:Y:S01]  /*1300*/  ULDC.64 UR4, c[0x4][0x68] ;  /* 0x01001a0000047ab9 */ /* 0x000fe20000000a00 */
[----:B------:R-:W-:Y:S01]  /*1310*/  ULDC.64 UR6, c[0x4][0x8] ;  /* 0x0100020000067ab9 */ /* 0x000fe20000000a00 */
[----:B------:R-:W-:Y:S01]  /*1320*/  IMAD.U32 R4, RZ, RZ, UR4 ;  /* 0x00000004ff047e24 */ /* 0x000fe2000f8e00ff */
[----:B------:R0:W1:Y:S01]  /*1330*/  LDC.64 R14, c[0x4][R0] ;  /* 0x01000000000e7b82 */ /* 0x0000620000000a00 */
[----:B------:R-:W-:Y:S01]  /*1340*/  IMAD.U32 R5, RZ, RZ, UR5 ;  /* 0x00000005ff057e24 */ /* 0x000fe2000f8e00ff */
[----:B------:R-:W-:Y:S01]  /*1350*/  ULDC.64 UR4, c[0x4][0x70] ;  /* 0x01001c0000047ab9 */ /* 0x000fe20000000a00 */
[----:B------:R-:W-:Y:S01]  /*1360*/  IMAD.U32 R10, RZ, RZ, UR6 ;  /* 0x00000006ff0a7e24 */ /* 0x000fe2000f8e00ff */
[----:B------:R-:W-:Y:S01]  /*1370*/  MOV R8, 0x1e1 ;  /* 0x000001e100087802 */ /* 0x000fe20000000f00 */
[----:B------:R-:W-:Y:S02]  /*1380*/  IMAD.U32 R6, RZ, RZ, UR4 ;  /* 0x00000004ff067e24 */ /* 0x000fe4000f8e00ff */
[----:B------:R-:W-:-:S02]  /*1390*/  IMAD.U32 R7, RZ, RZ, UR5 ;  /* 0x00000005ff077e24 */ /* 0x000fc4000f8e00ff */
[----:B------:R-:W-:Y:S02]  /*13a0*/  IMAD.U32 R11, RZ, RZ, UR7 ;  /* 0x00000007ff0b7e24 */ /* 0x000fe4000f8e00ff */
[----:B------:R-:W-:Y:S02]  /*13b0*/  IMAD.MOV.U32 R12, RZ, RZ, 0x1 ;  /* 0x00000001ff0c7424 */ /* 0x000fe400078e00ff */
[----:B0-----:R-:W-:-:S07]  /*13c0*/  IMAD.MOV.U32 R13, RZ, RZ, RZ ;  /* 0x000000ffff0d7224 */ /* 0x001fce00078e00ff */
[----:B------:R-:W-:-:S07]  /*13d0*/  LEPC R20, `(.L_x_13) ;  /* 0x000000001014794e */ /* 0x000fce0000000000 */
[----:B-1---5:R-:W-:Y:S05]  /*13e0*/  CALL.ABS.NOINC R14 ;  /* 0x000000000e007343 */ /* 0x022fea0003c00000 */
.L_x_13:
[----:B------:R-:W-:-:S13]  /*13f0*/  ISETP.NE.AND P0, PT, R146, 0x3, PT ;  /* 0x000000039200780c */ /* 0x000fda0003f05270 */
[----:B------:R-:W-:Y:S05]  /*1400*/  @!P0 BRA `(.L_x_14) ;  /* 0x0000000000048947 */ /* 0x000fea0003800000 */
[----:B------:R-:W-:Y:S01]  /*1410*/  BPT.TRAP 0x1 ;  /* 0x000000040000795c */ /* 0x000fe20000300000 */
.L_x_14:
[----:B------:R-:W-:Y:S02]  /*1420*/  IMAD.U32 R3, RZ, RZ, UR41 ;  /* 0x00000029ff037e24 */ /* 0x000fe4000f8e00ff */
[----:B------:R-:W-:-:S03]  /*1430*/  IMAD.U32 R0, RZ, RZ, UR40 ;  /* 0x00000028ff007e24 */ /* 0x000fc6000f8e00ff */
[----:B------:R-:W-:Y:S02]  /*1440*/  LEA R3, R3, UR46, 0x3 ;  /* 0x0000002e03037c11 */ /* 0x000fe4000f8e18ff */
[----:B------:R-:W-:-:S04]  /*1450*/  SHF.L.U32 R0, R0, 0x1f, RZ ;  /* 0x0000001f00007819 */ /* 0x000fc800000006ff */
[----:B------:R0:W1:Y:S01]  /*1460*/  SYNCS.PHASECHK.TRANS64.TRYWAIT P1, [R3+URZ], R0 ;  /* 0x00000000030075a7 */ /* 0x000062000802017f */
[----:B------:R-:W-:Y:S05]  /*1470*/  @!P0 BRA `(.L_x_15) ;  /* 0x0000000000048947 */ /* 0x000fea0003800000 */
[----:B------:R-:W-:Y:S01]  /*1480*/  BPT.TRAP 0x1 ;  /* 0x000000040000795c */ /* 0x000fe20000300000 */
.L_x_15:
[----:B------:R-:W-:-:S05]  /*1490*/  IMAD.U32 R4, RZ, RZ, UR44 ;  /* 0x0000002cff047e24 */ /* 0x000fca000f8e00ff */
[----:B------:R-:W-:Y:S01]  /*14a0*/  ISETP.GE.AND P2, PT, R4, 0x1, PT ;  /* 0x000000010400780c */ /* 0x000fe20003f46270 */
[----:B-1----:R-:W-:-:S12]  /*14b0*/  @P1 BRA `(.L_x_16) ;  /* 0x0000000000081947 */ /* 0x002fd80003800000 */
[----:B------:R-:W1:Y:S02]  /*14c0*/  SYNCS.PHASECHK.TRANS64.TRYWAIT P1, [R3+URZ], R0 ;  /* 0x00000000030075a7 */ /* 0x000e64000802017f */
[----:B-1----:R-:W-:Y:S05]  /*14d0*/  @!P1 BRA `(.L_x_17) ;  /* 0x0000009000d09947 */ /* 0x002fea0003800000 */
.L_x_16:
[----:B------:R-:W-:Y:S05]  /*14e0*/  WARPSYNC.ALL ;  /* 0x0000000000007948 */ /* 0x000fea0003800000 */
[----:B------:R-:W-:Y:S01]  /*14f0*/  UIADD3 UR4, UR46, 0x28100, URZ ;  /* 0x000281002e047890 */ /* 0x000fe2000fffe03f */
[----:B------:R-:W-:Y:S01]  /*1500*/  WARPGROUP.ARRIVE ;  /* 0x00000000000079c5 */ /* 0x000fe20000000000 */
[----:B------:R-:W-:Y:S02]  /*1510*/  ULEA UR5, UR41, UR45, 0xb ;  /* 0x0000002d29057291 */ /* 0x000fe4000f8e583f */
[----:B------:R-:W-:Y:S01]  /*1520*/  USHF.R.U32.HI UR4, URZ, 0x4, UR4 ;  /* 0x000000043f047899 */ /* 0x000fe20008011604 */
[----:B------:R-:W-:Y:S01]  /*1530*/  UMOV UR9, 0x40000040 ;  /* 0x4000004000097882 */ /* 0x000fe20000000000 */
[----:B------:R-:W-:-:S02]  /*1540*/  UMOV UR11, 0x40000040 ;  /* 0x40000040000b7882 */ /* 0x000fc40000000000 */
[----:B------:R-:W-:Y:S01]  /*1550*/  ULOP3.LUT UR4, UR4, 0x3fff, URZ, 0xc0, !UPT ;  /* 0x00003fff04047892 */ /* 0x000fe2000f8ec03f */
[----:B------:R-:W-:-:S03]  /*1560*/  UMOV UR8, UR5 ;  /* 0x0000000500087c82 */ /* 0x000fc60008000000 */
[----:B------:R-:W-:-:S04]  /*1570*/  ULOP3.LUT UR4, UR4, 0x10000, URZ, 0xfc, !UPT ;  /* 0x0001000004047892 */ /* 0x000fc8000f8efc3f */
[----:B------:R-:W-:-:S07]  /*1580*/  UIMAD UR6, UR41, 0x300, UR4 ;  /* 0x00000300290678a4 */ /* 0x000fce000f8e0204 */
[----:B------:R-:W-:Y:S02]  /*1590*/  UMOV UR10, UR6 ;  /* 0x00000006000a7c82 */ /* 0x000fe40008000000 */
[----:B------:R-:W-:Y:S01]  /*15a0*/  HGMMA.64x96x16.F32.BF16 R72, gdesc[UR8], RZ, !UPT, gsb0 ;  /* 0x01600000084879f0 */ /* 0x000fe2000c0018ff */
[----:B------:R-:W-:Y:S01]  /*15b0*/  UIADD3 UR8, UR5, 0x400, URZ ;  /* 0x0000040005087890 */ /* 0x000fe2000fffe03f */
[----:B------:R-:W-:Y:S01]  /*15c0*/  UMOV UR9, 0x40000040 ;  /* 0x4000004000097882 */ /* 0x000fe20000000000 */
[----:B------:R-:W-:Y:S02]  /*15d0*/  WARPGROUP.DEPBAR.LE gsb0, 0x0 ;  /* 0x00008000000079c5 */ /* 0x000fe40000010000 */
[----:B------:R-:W-:-:S06]  /*15e0*/  WARPGROUP.ARRIVE ;  /* 0x00000000000079c5 */ /* 0x000fcc0000000000 */
[----:B------:R-:W-:Y:S01]  /*15f0*/  HGMMA.64x96x16.F32.BF16 R24, gdesc[UR8], RZ, !UPT, gsb0 ;  /* 0x01600000081879f0 */ /* 0x000fe2000c0018ff */
[----:B------:R-:W-:Y:S02]  /*1600*/  UIADD3 UR8, UR5, 0x2, URZ ;  /* 0x0000000205087890 */ /* 0x000fe4000fffe03f */
[----:B------:R-:W-:Y:S01]  /*1610*/  UIADD3 UR10, UR6, 0x2, URZ ;  /* 0x00000002060a7890 */ /* 0x000fe2000fffe03f */
[----:B------:R-:W-:Y:S01]  /*1620*/  UMOV UR9, 0x40000040 ;  /* 0x4000004000097882 */ /* 0x000fe20000000000 */
[----:B------:R-:W-:Y:S01]  /*1630*/  UMOV UR11, 0x40000040 ;  /* 0x40000040000b7882 */ /* 0x000fe20000000000 */
[----:B------:R-:W-:Y:S02]  /*1640*/  WARPGROUP.DEPBAR.LE gsb0, 0x0 ;  /* 0x00008000000079c5 */ /* 0x000fe40000010000 */
[----:B------:R-:W-:-:S06]  /*1650*/  WARPGROUP.ARRIVE ;  /* 0x00000000000079c5 */ /* 0x000fcc0000000000 */
[----:B------:R-:W-:Y:S01]  /*1660*/  HGMMA.64x96x16.F32.BF16 R72, gdesc[UR8], R72, gsb0 ;  /* 0x01600000084879f0 */ /* 0x000fe20008001848 */
[----:B------:R-:W-:Y:S01]  /*1670*/  UIADD3 UR8, UR5, 0x402, URZ ;  /* 0x0000040205087890 */ /* 0x000fe2000fffe03f */
[----:B------:R-:W-:Y:S01]  /*1680*/  UMOV UR9, 0x40000040 ;  /* 0x4000004000097882 */ /* 0x000fe20000000000 */
[----:B------:R-:W-:Y:S02]  /*1690*/  WARPGROUP.DEPBAR.LE gsb0, 0x0 ;  /* 0x00008000000079c5 */ /* 0x000fe40000010000 */
[----:B------:R-:W-:-:S06]  /*16a0*/  WARPGROUP.ARRIVE ;  /* 0x00000000000079c5 */ /* 0x000fcc0000000000 */
[----:B------:R-:W-:Y:S01]  /*16b0*/  HGMMA.64x96x16.F32.BF16 R24, gdesc[UR8], R24, gsb0 ;  /* 0x01600000081879f0 */ /* 0x000fe20008001818 */
        /* <DEDUP_REMOVED lines=23> */
[----:B------:R-:W-:Y:S03]  /*1830*/  HGMMA.64x96x16.F32.BF16 R24, gdesc[UR8], R24, gsb0 ;  /* 0x01600000081879f0 */ /* 0x000fe60008001818 */
[----:B------:R-:W-:Y:S02]  /*1840*/  WARPGROUP.DEPBAR.LE gsb0, 0x0 ;  /* 0x00008000000079c5 */ /* 0x000fe40000010000 */
[----:B------:R-:W-:Y:S05]  /*1850*/  @!P2 BRA `(.L_x_18) ;  /* 0x00000004006ca947 */ /* 0x000fea0003800000 */
[----:B------:R-:W-:Y:S01]  /*1860*/  UIADD3 UR5, UR41, 0x1, URZ ;  /* 0x0000000129057890 */ /* 0x000fe2000fffe03f */
[----:B01----:R-:W-:-:S03]  /*1870*/  IMAD.U32 R0, RZ, RZ, UR44 ;  /* 0x0000002cff007e24 */ /* 0x003fc6000f8e00ff */
[----:B------:R-:W-:-:S04]  /*1880*/  UISETP.NE.AND UP0, UPT, UR5, 0x5, UPT ;  /* 0x000000050500788c */ /* 0x000fc8000bf05270 */
[----:B------:R-:W-:Y:S02]  /*1890*/  USEL UR6, URZ, 0x1, UP0 ;  /* 0x000000013f067887 */ /* 0x000fe40008000000 */
[----:B------:R-:W-:Y:S02]  /*18a0*/  USEL UR5, UR5, URZ, UP0 ;  /* 0x0000003f05057287 */ /* 0x000fe40008000000 */
[----:B------:R-:W-:-:S06]  /*18b0*/  ULOP3.LUT UR6, UR40, UR6, URZ, 0x3c, !UPT ;  /* 0x0000000628067292 */ /* 0x000fcc000f8e3c3f */
[----:B------:R-:W-:Y:S01]  /*18c0*/  MOV R5, UR6 ;  /* 0x0000000600057c02 */ /* 0x000fe20008000f00 */
[----:B------:R-:W-:-:S06]  /*18d0*/  UMOV UR6, UR41 ;  /* 0x0000002900067c82 */ /* 0x000fcc0008000000 */
.L_x_25:
[----:B01----:R-:W-:Y:S05]  /*18e0*/  @!P0 BRA `(.L_x_19) ;  /* 0x0000000000048947 */ /* 0x003fea0003800000 */
[----:B------:R-:W-:Y:S01]  /*18f0*/  BPT.TRAP 0x1 ;  /* 0x000000040000795c */ /* 0x000fe20000300000 */
.L_x_19:
[----:B------:R-:W0:Y:S01]  /*1900*/  S2UR UR8, SR_CgaCtaId ;  /* 0x00000000000879c3 */ /* 0x000e220000008800 */
[----:B------:R-:W-:Y:S01]  /*1910*/  UMOV UR7, 0x400 ;  /* 0x0000040000077882 */ /* 0x000fe20000000000 */
[----:B------:R-:W-:Y:S01]  /*1920*/  SHF.L.U32 R3, R5, 0x1f, RZ ;  /* 0x0000001f05037819 */ /* 0x000fe200000006ff */
[----:B0-----:R-:W-:-:S04]  /*1930*/  ULEA UR7, UR8, UR7, 0x18 ;  /* 0x0000000708077291 */ /* 0x001fc8000f8ec03f */
[----:B------:R-:W-:-:S09]  /*1940*/  ULEA UR8, UR5, UR7, 0x3 ;  /* 0x0000000705087291 */ /* 0x000fd2000f8e183f */
[----:B------:R0:W1:Y:S01]  /*1950*/  SYNCS.PHASECHK.TRANS64.TRYWAIT P1, [UR8], R3 ;  /* 0x00000003ff0075a7 */ /* 0x0000620008020148 */
[----:B------:R-:W-:Y:S05]  /*1960*/  @!P0 BRA `(.L_x_20) ;  /* 0x0000000000048947 */ /* 0x000fea0003800000 */
[----:B------:R-:W-:Y:S01]  /*1970*/  BPT.TRAP 0x1 ;  /* 0x000000040000795c */ /* 0x000fe20000300000 */
.L_x_20:
[----:B-1----:R-:W-:Y:S05]  /*1980*/  @P1 BRA `(.L_x_21) ;  /* 0x0000000000081947 */ /* 0x002fea0003800000 */
[----:B------:R-:W1:Y:S02]  /*1990*/  SYNCS.PHASECHK.TRANS64.TRYWAIT P1, [UR8], R3 ;  /* 0x00000003ff0075a7 */ /* 0x000e640008020148 */
[----:B-1----:R-:W-:Y:S05]  /*19a0*/  @!P1 BRA `(.L_x_22) ;  /* 0x0000008c00b09947 */ /* 0x002fea0003800000 */
.L_x_21:
[----:B------:R-:W-:Y:S01]  /*19b0*/  ULEA UR12, UR5, UR45, 0xb ;  /* 0x0000002d050c7291 */ /* 0x000fe2000f8e583f */
[----:B------:R-:W-:Y:S01]  /*19c0*/  WARPGROUP.ARRIVE ;  /* 0x00000000000079c5 */ /* 0x000fe20000000000 */
[----:B------:R-:W-:Y:S01]  /*19d0*/  UIMAD UR13, UR5, 0x300, UR4 ;  /* 0x00000300050d78a4 */ /* 0x000fe2000f8e0204 */
[----:B------:R-:W-:Y:S01]  /*19e0*/  UMOV UR9, 0x40000040 ;  /* 0x4000004000097882 */ /* 0x000fe20000000000 */
[----:B------:R-:W-:-:S03]  /*19f0*/  UMOV UR11, 0x40000040 ;  /* 0x40000040000b7882 */ /* 0x000fc60000000000 */
[----:B------:R-:W-:Y:S02]  /*1a00*/  UMOV UR8, UR12 ;  /* 0x0000000c00087c82 */ /* 0x000fe40008000000 */
[----:B------:R-:W-:Y:S02]  /*1a10*/  UMOV UR10, UR13 ;  /* 0x0000000d000a7c82 */ /* 0x000fe40008000000 */
        /* <DEDUP_REMOVED lines=44> */
[----:B------:R-:W-:Y:S01]  /*1ce0*/  BPT.TRAP 0x1 ;  /* 0x000000040000795c */ /* 0x000fe20000300000 */
.L_x_23:
[----:B------:R-:W-:Y:S01]  /*1cf0*/  ULEA UR7, UR6, UR7, 0x3 ;  /* 0x0000000706077291 */ /* 0x000fe2000f8e183f */
[----:B------:R-:W-:-:S03]  /*1d00*/  ISETP.GT.U32.AND P1, PT, R18, 0x1, PT ;  /* 0x000000011200780c */ /* 0x000fc60003f24070 */
[----:B------:R-:W-:-:S04]  /*1d10*/  UIADD3 UR7, UR7, 0x28, URZ ;  /* 0x0000002807077890 */ /* 0x000fc8000fffe03f */
[----:B------:R-:W-:-:S09]  /*1d20*/  UPRMT UR7, URZ, 0x654, UR7 ;  /* 0x000006543f077896 */ /* 0x000fd20008000007 */
[----:B------:R-:W-:Y:S01]  /*1d30*/  SYNCS.ARRIVE.TRANS64.RED.A1T0 RZ, [UR7], RZ ;  /* 0x000000ffffff79a7 */ /* 0x000fe20008100407 */
[----:B------:R-:W-:Y:S05]  /*1d40*/  @P1 BRA `(.L_x_24) ;  /* 0x0000000000041947 */ /* 0x000fea0003800000 */
[----:B------:R-:W-:Y:S01]  /*1d50*/  BPT.TRAP 0x1 ;  /* 0x000000040000795c */ /* 0x000fe20000300000 */
.L_x_24:
[----:B------:R-:W-:Y:S01]  /*1d60*/  UIADD3 UR5, UR5, 0x1, URZ ;  /* 0x0000000105057890 */ /* 0x000fe2000fffe03f */
[C---:B------:R-:W-:Y:S01]  /*1d70*/  ISETP.GT.AND P1, PT, R0.reuse, 0x1, PT ;  /* 0x000000010000780c */ /* 0x040fe20003f24270 */
[----:B------:R-:W-:Y:S01]  /*1d80*/  UIADD3 UR6, UR6, 0x1, URZ ;  /* 0x0000000106067890 */ /* 0x000fe2000fffe03f */
[----:B------:R-:W-:Y:S01]  /*1d90*/  VIADD R0, R0, 0xffffffff ;  /* 0xffffffff00007836 */ /* 0x000fe20000000000 */
[----:B------:R-:W-:Y:S02]  /*1da0*/  UISETP.NE.AND UP0, UPT, UR5, 0x5, UPT ;  /* 0x000000050500788c */ /* 0x000fe4000bf05270 */
[----:B------:R-:W-:Y:S02]  /*1db0*/  UISETP.NE.AND UP1, UPT, UR6, 0x5, UPT ;  /* 0x000000050600788c */ /* 0x000fe4000bf25270 */
[----:B------:R-:W-:Y:S02]  /*1dc0*/  USEL UR7, URZ, 0x1, UP0 ;  /* 0x000000013f077887 */ /* 0x000fe40008000000 */
[----:B------:R-:W-:-:S02]  /*1dd0*/  USEL UR5, UR5, URZ, UP0 ;  /* 0x0000003f05057287 */ /* 0x000fc40008000000 */
[----:B------:R-:W-:Y:S02]  /*1de0*/  USEL UR6, UR6, URZ, UP1 ;  /* 0x0000003f06067287 */ /* 0x000fe40008800000 */
[----:B------:R-:W-:Y:S01]  /*1df0*/  LOP3.LUT R5, R5, UR7, RZ, 0x3c, !PT ;  /* 0x0000000705057c12 */ /* 0x000fe2000f8e3cff */
[----:B------:R-:W-:Y:S09]  /*1e00*/  @P1 BRA `(.L_x_25) ;  /* 0xfffffff800b41947 */ /* 0x000ff2000383ffff */
.L_x_18:
[----:B01----:R-:W0:Y:S02]  /*1e10*/  LDC R0, c[0x0][0x28c] ;  /* 0x0000a300ff007b82 */ /* 0x003e240000000800 */
[----:B0-----:R-:W-:-:S13]  /*1e20*/  ISETP.GE.AND P1, PT, R0, 0x1, PT ;  /* 0x000000010000780c */ /* 0x001fda0003f26270 */
[----:B------:R-:W-:Y:S05]  /*1e30*/  @!P1 BRA `(.L_x_26) ;  /* 0x0000000000409947 */ /* 0x000fea0003800000 */
[----:B------:R-:W-:Y:S05]  /*1e40*/  @!P0 BRA `(.L_x_27) ;  /* 0x0000000000048947 */ /* 0x000fea0003800000 */
[----:B------:R-:W-:Y:S01]  /*1e50*/  BPT.TRAP 0x1 ;  /* 0x000000040000795c */ /* 0x000fe20000300000 */
.L_x_27:
[----:B------:R-:W0:Y:S01]  /*1e60*/  S2UR UR7, SR_CgaCtaId ;  /* 0x00000000000779c3 */ /* 0x000e220000008800 */
[----:B------:R-:W-:Y:S01]  /*1e70*/  UIADD3 UR6, UR44, UR41, URZ ;  /* 0x000000292c067290 */ /* 0x000fe2000fffe03f */
[----:B------:R-:W-:-:S03]  /*1e80*/  ISETP.GT.U32.AND P0, PT, R18, 0x1, PT ;  /* 0x000000011200780c */ /* 0x000fc60003f04070 */
[----:B------:R-:W-:-:S04]  /*1e90*/  UIMAD.WIDE.U32 UR4, UR6, -0x33333333, URZ ;  /* 0xcccccccd060478a5 */ /* 0x000fc8000f8e003f */
[----:B------:R-:W-:-:S03]  /*1ea0*/  USHF.R.U32.HI UR4, URZ, 0x2, UR5 ;  /* 0x000000023f047899 */ /* 0x000fc60008011605 */
[----:B------:R-:W-:Y:S01]  /*1eb0*/  UMOV UR5, 0x400 ;  /* 0x0000040000057882 */ /* 0x000fe20000000000 */
[----:B------:R-:W-:Y:S02]  /*1ec0*/  UIMAD UR6, UR4, -0x5, UR6 ;  /* 0xfffffffb040678a4 */ /* 0x000fe4000f8e0206 */
[----:B0-----:R-:W-:-:S04]  /*1ed0*/  ULEA UR5, UR7, UR5, 0x18 ;  /* 0x0000000507057291 */ /* 0x001fc8000f8ec03f */
[----:B------:R-:W-:-:S04]  /*1ee0*/  ULEA UR6, UR6, UR5, 0x3 ;  /* 0x0000000506067291 */ /* 0x000fc8000f8e183f */
[----:B------:R-:W-:-:S04]  /*1ef0*/  UIADD3 UR6, UR6, 0x28, URZ ;  /* 0x0000002806067890 */ /* 0x000fc8000fffe03f */
[----:B------:R-:W-:-:S09]  /*1f00*/  UPRMT UR6, URZ, 0x654, UR6 ;  /* 0x000006543f067896 */ /* 0x000fd20008000006 */
[----:B------:R-:W-:Y:S01]  /*1f10*/  SYNCS.ARRIVE.TRANS64.RED.A1T0 RZ, [UR6], RZ ;  /* 0x000000ffffff79a7 */ /* 0x000fe20008100406 */
[----:B------:R-:W-:Y:S05]  /*1f20*/  @P0 BRA `(.L_x_26) ;  /* 0x0000000000040947 */ /* 0x000fea0003800000 */
[----:B------:R-:W-:Y:S01]  /*1f30*/  BPT.TRAP 0x1 ;  /* 0x000000040000795c */ /* 0x000fe20000300000 */
.L_x_26:
[----:B------:R-:W-:Y:S01]  /*1f40*/  IMAD R3, R132, 0x60, RZ ;  /* 0x0000006084037824 */ /* 0x000fe200078e02ff */
[----:B------:R-:W-:Y:S01]  /*1f50*/  UIADD3 UR41, UR43, UR41, URZ ;  /* 0x000000292b297290 */ /* 0x000fe2000fffe03f */
[----:B------:R-:W-:Y:S01]  /*1f60*/  SHF.R.S32.HI R15, RZ, 0x1f, R19 ;  /* 0x0000001fff0f7819 */ /* 0x000fe20000011413 */
[----:B------:R-:W-:Y:S01]  /*1f70*/  ULDC UR7, c[0x0][0x288] ;  /* 0x0000a20000077ab9 */ /* 0x000fe20000000800 */
[----:B------:R-:W-:Y:S01]  /*1f80*/  IMAD.SHL.U32 R136, R133, 0x100, RZ ;  /* 0x0000010085887824 */ /* 0x000fe200078e00ff */
[C---:B------:R-:W-:Y:S01]  /*1f90*/  LOP3.LUT R4, R3.reuse, 0x6, R128, 0xf8, !PT ;  /* 0x0000000603047812 */ /* 0x040fe200078ef880 */
[----:B------:R-:W-:Y:S01]  /*1fa0*/  UISETP.GT.U32.AND UP0, UPT, UR41, 0x4, UPT ;  /* 0x000000042900788c */ /* 0x000fe2000bf04070 */
[----:B------:R-:W-:Y:S01]  /*1fb0*/  ISETP.GE.AND P0, PT, R3, UR7, PT ;  /* 0x0000000703007c0c */ /* 0x000fe2000bf06270 */
[----:B------:R-:W-:Y:S01]  /*1fc0*/  ULDC.64 UR4, c[0x0][0x5d0] ;  /* 0x0001740000047ab9 */ /* 0x000fe20000000a00 */
[----:B------:R-:W-:Y:S01]  /*1fd0*/  SHF.R.S32.HI R5, RZ, 0x1f, R4 ;  /* 0x0000001fff057819 */ /* 0x000fe20000011404 */
[----:B------:R-:W-:Y:S01]  /*1fe0*/  ULDC UR10, c[0x0][0x284] ;  /* 0x0000a100000a7ab9 */ /* 0x000fe20000000800 */
[----:B------:R-:W-:Y:S01]  /*1ff0*/  IMAD R0, R15, UR4, RZ ;  /* 0x000000040f007c24 */ /* 0x000fe2000f8e02ff */
[----:B------:R-:W-:Y:S01]  /*2000*/  UISETP.LT.U32.AND UP0, UPT, UR43, 0x5, UP0 ;  /* 0x000000052b00788c */ /* 0x000fe20008701070 */
[----:B------:R-:W-:Y:S01]  /*2010*/  ISETP.GE.OR P0, PT, R136, UR10, P0 ;  /* 0x0000000a88007c0c */ /* 0x000fe20008706670 */
[----:B------:R-:W-:Y:S01]  /*2020*/  UISETP.GE.U32.AND UP1, UPT, UR43, 0x5, UPT ;  /* 0x000000052b00788c */ /* 0x000fe2000bf26070 */
[C---:B------:R-:W-:Y:S01]  /*2030*/  IMAD R11, R19.reuse, UR5, R0 ;  /* 0x00000005130b7c24 */ /* 0x040fe2000f8e0200 */
[----:B------:R-:W-:Y:S01]  /*2040*/  USEL UR6, URZ, 0x1, !UP0 ;  /* 0x000000013f067887 */ /* 0x000fe2000c000000 */
[----:B------:R-:W-:Y:S01]  /*2050*/  IMAD.WIDE.U32 R6, R19, UR4, R4 ;  /* 0x0000000413067c25 */ /* 0x000fe2000f8e0004 */
[----:B------:R-:W-:Y:S01]  /*2060*/  UIMAD.WIDE.U32 UR4, UR41, -0x33333333, URZ ;  /* 0xcccccccd290478a5 */ /* 0x000fe2000f8e003f */
[----:B------:R-:W-:-:S02]  /*2070*/  ULDC.64 UR8, c[0x0][0x5c8] ;  /* 0x0001720000087ab9 */ /* 0x000fc40000000a00 */
[----:B------:R-:W-:Y:S01]  /*2080*/  IMAD.WIDE R8, R133, 0x100, R22 ;  /* 0x0000010085087825 */ /* 0x000fe200078e0216 */
[----:B------:R-:W-:Y:S02]  /*2090*/  USHF.R.U32.HI UR4, URZ, 0x2, UR5 ;  /* 0x000000023f047899 */ /* 0x000fe40008011605 */
[----:B------:R-:W-:Y:S01]  /*20a0*/  ULOP3.LUT UR40, UR40, UR6, URZ, 0x3c, !UPT ;  /* 0x0000000628287292 */ /* 0x000fe2000f8e3c3f */
[----:B------:R-:W-:Y:S01]  /*20b0*/  IMAD R13, R9, UR8, RZ ;  /* 0x00000008090d7c24 */ /* 0x000fe2000f8e02ff */
[----:B------:R-:W-:Y:S01]  /*20c0*/  UIMAD UR41, UR4, -0x5, UR41 ;  /* 0xfffffffb042978a4 */ /* 0x000fe2000f8e0229 */
[----:B------:R-:W-:Y:S01]  /*20d0*/  IMAD.IADD R7, R7, 0x1, R11 ;  /* 0x0000000107077824 */ /* 0x000fe200078e020b */
[----:B------:R-:W-:Y:S01]  /*20e0*/  @UP1 ULOP3.LUT UR40, UR40, 0x1, UR4, 0x78, !UPT ;  /* 0x0000000128281892 */ /* 0x000fe2000f8e7804 */
[C---:B------:R-:W-:Y:S02]  /*20f0*/  IMAD R13, R8.reuse, UR9, R13 ;  /* 0x00000009080d7c24 */ /* 0x040fe4000f8e020d */
[----:B------:R-:W-:-:S04]  /*2100*/  IMAD.WIDE.U32 R142, R8, UR8, R6 ;  /* 0x00000008088e7c25 */ /* 0x000fc8000f8e0006 */
[----:B------:R-:W-:Y:S01]  /*2110*/  IMAD.MOV.U32 R0, RZ, RZ, -0x1 ;  /* 0xffffffffff007424 */ /* 0x000fe200078e00ff */
[----:B------:R-:W-:Y:S06]  /*2120*/  @P0 BRA `(.L_x_28) ;  /* 0x0000006800a40947 */ /* 0x000fec0003800000 */
[----:B-----5:R-:W-:Y:S01]  /*2130*/  FSETP.NEU.AND P1, PT, R121, RZ, PT ;  /* 0x000000ff7900720b */ /* 0x020fe20003f2d000 */
[----:B------:R-:W-:Y:S01]  /*2140*/  IMAD.IADD R136, R131, 0x1, -R136 ;  /* 0x0000000183887824 */ /* 0x000fe200078e0a88 */
[----:B------:R-:W-:Y:S01]  /*2150*/  IADD3 R3, R122, -R3, RZ ;  /* 0x800000037a037210 */ /* 0x000fe20007ffe0ff */
[----:B------:R-:W-:Y:S01]  /*2160*/  BSSY B0, `(.L_x_28) ;  /* 0x00006a5000007945 */ /* 0x000fe20003800000 */
[----:B------:R-:W-:Y:S02]  /*2170*/  IMAD.IADD R145, R143, 0x1, R13 ;  /* 0x000000018f917824 */ /* 0x000fe400078e020d */
[----:B------:R-:W-:-:S04]  /*2180*/  ISETP.GT.AND P3, PT, R136, RZ, PT ;  /* 0x000000ff8800720c */ /* 0x000fc80003f64270 */
[----:B------:R-:W-:-:S03]  /*2190*/  ISETP.GT.AND P0, PT, R3, RZ, P3 ;  /* 0x000000ff0300720c */ /* 0x000fc60001f04270 */
[----:B------:R-:W-:Y:S10]  /*21a0*/  @!P1 BRA `(.L_x_29) ;  /* 0x0000004800dc9947 */ /* 0x000ff40003800000 */
[----:B------:R-:W0:Y:S01]  /*21b0*/  LDC.64 R10, c[0x0][0x5b8] ;  /* 0x00016e00ff0a7b82 */ /* 0x000e220000000a00 */
[----:B------:R-:W-:-:S07]  /*21c0*/  ULDC.64 UR4, c[0x0][0x5c0] ;  /* 0x0001700000047ab9 */ /* 0x000fce0000000a00 */
[----:B------:R-:W1:Y:S08]  /*21d0*/  LDC.64 R12, c[0x0][0x5b0] ;  /* 0x00016c00ff0c7b82 */ /* 0x000e700000000a00 */
[----:B------:R-:W2:Y:S01]  /*21e0*/  LDC.64 R6, c[0x0][0x5a8] ;  /* 0x00016a00ff067b82 */ /* 0x000ea20000000a00 */
[----:B0-----:R-:W-:-:S04]  /*21f0*/  IMAD R14, R15, R10, RZ ;  /* 0x0000000a0f0e7224 */ /* 0x001fc800078e02ff */
[C---:B------:R-:W-:Y:S02]  /*2200*/  IMAD R11, R19.reuse, R11, R14 ;  /* 0x0000000b130b7224 */ /* 0x040fe400078e020e */
[----:B------:R-:W-:-:S04]  /*2210*/  IMAD.WIDE.U32 R14, R19, R10, R4 ;  /* 0x0000000a130e7225 */ /* 0x000fc800078e0004 */
[----:B-1----:R-:W-:Y:S02]  /*2220*/  IMAD R20, R9, R12, RZ ;  /* 0x0000000c09147224 */ /* 0x002fe400078e02ff */
[----:B------:R-:W-:Y:S02]  /*2230*/  IMAD.IADD R21, R15, 0x1, R11 ;  /* 0x000000010f157824 */ /* 0x000fe400078e020b */
[----:B------:R-:W-:Y:S02]  /*2240*/  IMAD R143, R8, R13, R20 ;  /* 0x0000000d088f7224 */ /* 0x000fe400078e0214 */
[----:B------:R-:W-:-:S04]  /*2250*/  IMAD.MOV.U32 R20, RZ, RZ, R14 ;  /* 0x000000ffff147224 */ /* 0x000fc800078e000e */
[----:B------:R-:W-:-:S04]  /*2260*/  IMAD.WIDE.U32 R132, R8, R12, R20 ;  /* 0x0000000c08847225 */ /* 0x000fc800078e0014 */
[----:B------:R-:W-:Y:S01]  /*2270*/  IMAD.IADD R133, R133, 0x1, R143 ;  /* 0x0000000185857824 */ /* 0x000fe200078e028f */
[----:B--2---:R-:W-:-:S04]  /*2280*/  LEA R134, P1, R132, R6, 0x1 ;  /* 0x0000000684867211 */ /* 0x004fc800078208ff */
[----:B------:R-:W-:-:S05]  /*2290*/  LEA.HI.X R135, R132, R7, R133, 0x1, P1 ;  /* 0x0000000784877211 */ /* 0x000fca00008f0c85 */
[----:B------:R0:W2:Y:S01]  /*22a0*/  @P0 LDG.E.LTC128B.U16 R137, desc[UR38][R134.64] ;  /* 0x0000002686890981 */ /* 0x0000a2000c1e1520 */
[----:B------:R-:W-:Y:S01]  /*22b0*/  IMAD.WIDE.U32 R138, R8, R12, R4 ;  /* 0x0000000c088a7225 */ /* 0x000fe200078e0004 */
[----:B------:R-:W-:Y:S04]  /*22c0*/  BSSY B1, `(.L_x_30) ;  /* 0x0000012000017945 */ /* 0x000fe80003800000 */
[----:B------:R-:W-:Y:S01]  /*22d0*/  IADD3 R139, R143, R139, RZ ;  /* 0x0000008b8f8b7210 */ /* 0x000fe20007ffe0ff */
[----:B0-----:R-:W-:Y:S02]  /*22e0*/  IMAD.SHL.U32 R134, R12, 0x8, RZ ;  /* 0x000000080c867824 */ /* 0x001fe400078e00ff */
[----:B------:R-:W-:-:S03]  /*22f0*/  IMAD.WIDE.U32 R140, R19, R10, R138 ;  /* 0x0000000a138c7225 */ /* 0x000fc600078e008a */
[----:B------:R-:W-:Y:S01]  /*2300*/  LEA R138, P2, R140, R6, 0x1 ;  /* 0x000000068c8a7211 */ /* 0x000fe200078408ff */
[----:B--2---:R-:W-:-:S04]  /*2310*/  IMAD.U32 R132, R137, 0x10000, RZ ;  /* 0x0001000089847824 */ /* 0x004fc800078e00ff */
[----:B------:R-:W-:Y:S01]  /*2320*/  FMUL R133, R132, R121 ;  /* 0x0000007984857220 */ /* 0x000fe20000400000 */
[----:B------:R-:W-:-:S03]  /*2330*/  LEA R132, P1, R142, UR4, 0x1 ;  /* 0x000000048e847c11 */ /* 0x000fc6000f8208ff */
[----:B------:R-:W-:Y:S01]  /*2340*/  FFMA R133, R72, R120, R133 ;  /* 0x0000007848857223 */ /* 0x000fe20000000085 */
[----:B------:R-:W-:-:S04]  /*2350*/  IMAD.IADD R72, R11, 0x1, R141 ;  /* 0x000000010b487824 */ /* 0x000fc800078e028d */
[----:B------:R-:W-:Y:S02]  /*2360*/  F2FP.BF16.F32.PACK_AB R135, RZ, R133 ;  /* 0x00000085ff87723e */ /* 0x000fe400000010ff */
[----:B------:R-:W-:Y:S02]  /*2370*/  LEA.HI.X R133, R142, UR5, R145, 0x1, P1 ;  /* 0x000000058e857c11 */ /* 0x000fe400088f0c91 */
[----:B------:R-:W-:Y:S02]  /*2380*/  ISETP.GT.AND P1, PT, R3, 0x1, P3 ;  /* 0x000000010300780c */ /* 0x000fe40001f24270 */
[----:B------:R-:W-:Y:S01]  /*2390*/  LEA.HI.X R139, R140, R7, R72, 0x1, P2 ;  /* 0x000000078c8b7211 */ /* 0x000fe200010f0c48 */
[----:B------:R0:W-:Y:S02]  /*23a0*/  @P0 STG.E.U16 desc[UR38][R132.64], R135 ;  /* 0x0000008784000986 */ /* 0x0001e4000c101526 */
[----:B0-----:R-:W-:-:S08]  /*23b0*/  SHF.L.U64.HI R135, R12, 0x3, R13 ;  /* 0x000000030c877819 */ /* 0x001fd0000001020d */
[----:B------:R-:W-:Y:S05]  /*23c0*/  @!P1 BRA `(.L_x_31) ;  /* 0x0000000000049947 */ /* 0x000fea0003800000 */
[----:B------:R0:W5:Y:S02]  /*23d0*/  LDG.E.LTC128B.U16 R137, desc[UR38][R138.64+0x2] ;  /* 0x000002268a897981 */ /* 0x000164000c1e1520 */
.L_x_31:
[----:B------:R-:W-:Y:S05]  /*23e0*/  BSYNC B1 ;  /* 0x0000000000017941 */ /* 0x000fea0003800000 */
.L_x_30:
[C---:B-----5:R-:W-:Y:S01]  /*23f0*/  IMAD.U32 R72, R137.reuse, 0x10000, RZ ;  /* 0x0001000089487824 */ /* 0x060fe200078e00ff */
[----:B------:R-:W-:Y:S01]  /*2400*/  ISETP.GT.AND P0, PT, R136, 0x8, PT ;  /* 0x000000088800780c */ /* 0x000fe20003f04270 */
[----:B------:R-:W-:Y:S01]  /*2410*/  IMAD.WIDE.U32 R144, R8, R12, R134 ;  /* 0x0000000c08907225 */ /* 0x000fe200078e0086 */
[----:B------:R-:W-:-:S03]  /*2420*/  PRMT R147, R137, 0x7610, R147 ;  /* 0x0000761089937816 */ /* 0x000fc60000000093 */
[----:B------:R-:W-:Y:S01]  /*2430*/  FMUL R72, R72, R121 ;  /* 0x0000007948487220 */ /* 0x000fe20000400000 */
[----:B------:R-:W-:Y:S01]  /*2440*/  ISETP.GT.AND P2, PT, R3, RZ, P0 ;  /* 0x000000ff0300720c */ /* 0x000fe20000744270 */
[----:B------:R-:W-:Y:S02]  /*2450*/  IMAD.IADD R143, R143, 0x1, R145 ;  /* 0x000000018f8f7824 */ /* 0x000fe400078e0291 */
[----:B------:R-:W-:Y:S01]  /*2460*/  FFMA R72, R73, R120, R72 ;  /* 0x0000007849487223 */ /* 0x000fe20000000048 */
[----:B------:R-:W-:-:S04]  /*2470*/  IADD3 R73, P4, R14, R144, RZ ;  /* 0x000000900e497210 */ /* 0x000fc80007f9e0ff */
[----:B------:R-:W-:Y:S01]  /*2480*/  F2FP.BF16.F32.PACK_AB R72, RZ, R72 ;  /* 0x00000048ff48723e */ /* 0x000fe200000010ff */
[----:B------:R-:W-:Y:S01]  /*2490*/  IMAD.X R142, R143, 0x1, R21, P4 ;  /* 0x000000018f8e7824 */ /* 0x000fe200020e0615 */
[C---:B------:R-:W-:Y:S02]  /*24a0*/  LEA R140, P4, R73.reuse, R6, 0x1 ;  /* 0x00000006498c7211 */ /* 0x040fe400078808ff */
[----:B------:R-:W-:Y:S02]  /*24b0*/  PRMT R145, R72, 0x7610, R145 ;  /* 0x0000761048917816 */ /* 0x000fe40000000091 */
[----:B------:R-:W-:-:S03]  /*24c0*/  LEA.HI.X R141, R73, R7, R142, 0x1, P4 ;  /* 0x00000007498d7211 */ /* 0x000fc600020f0c8e */
[----:B------:R1:W-:Y:S04]  /*24d0*/  @P1 STG.E.U16 desc[UR38][R132.64+0x2], R145 ;  /* 0x0000029184001986 */ /* 0x0003e8000c101526 */
[----:B------:R2:W3:Y:S01]  /*24e0*/  @P2 LDG.E.LTC128B.U16 R147, desc[UR38][R140.64] ;  /* 0x000000268c932981 */ /* 0x0004e2000c1e1520 */
[----:B------:R-:W-:Y:S01]  /*24f0*/  IMAD.SHL.U32 R137, R126, 0x2, RZ ;  /* 0x000000027e897824 */ /* 0x000fe200078e00ff */
[----:B------:R-:W-:Y:S01]  /*2500*/  IADD3 R144, P1, R4, R144, RZ ;  /* 0x0000009004907210 */ /* 0x000fe20007f3e0ff */
[----:B------:R-:W-:Y:S03]  /*2510*/  BSSY B1, `(.L_x_32) ;  /* 0x0000011000017945 */ /* 0x000fe60003800000 */
[----:B------:R-:W-:Y:S01]  /*2520*/  IADD3 R142, P4, R137, R132, RZ ;  /* 0x00000084898e7210 */ /* 0x000fe20007f9e0ff */
[----:B-1----:R-:W-:Y:S01]  /*2530*/  IMAD.X R145, R5, 0x1, R143, P1 ;  /* 0x0000000105917824 */ /* 0x002fe200008e068f */
[----:B------:R-:W-:Y:S01]  /*2540*/  ISETP.GT.AND P1, PT, R3, 0x1, P0 ;  /* 0x000000010300780c */ /* 0x000fe20000724270 */
[----:B------:R-:W-:-:S03]  /*2550*/  IMAD.WIDE.U32 R144, R19, R10, R144 ;  /* 0x0000000a13907225 */ /* 0x000fc600078e0090 */
[----:B--2---:R-:W-:Y:S02]  /*2560*/  LEA R140, P5, R144, R6, 0x1 ;  /* 0x00000006908c7211 */ /* 0x004fe400078a08ff */
[----:B---3--:R-:W-:-:S05]  /*2570*/  SHF.L.U32 R72, R147, 0x10, RZ ;  /* 0x0000001093487819 */ /* 0x008fca00000006ff */
[----:B------:R-:W-:Y:S01]  /*2580*/  FMUL R73, R72, R121 ;  /* 0x0000007948497220 */ /* 0x000fe20000400000 */
[----:B------:R-:W-:-:S03]  /*2590*/  IMAD.IADD R72, R11, 0x1, R145 ;  /* 0x000000010b487824 */ /* 0x000fc600078e0291 */
[----:B------:R-:W-:Y:S01]  /*25a0*/  FFMA R74, R74, R120, R73 ;  /* 0x000000784a4a7223 */ /* 0x000fe20000000049 */
[----:B------:R-:W-:Y:S02]  /*25b0*/  SHF.L.U64.HI R73, R126, 0x1, R125 ;  /* 0x000000017e497819 */ /* 0x000fe4000001027d */
[----:B------:R-:W-:Y:S02]  /*25c0*/  LEA.HI.X R141, R144, R7, R72, 0x1, P5 ;  /* 0x00000007908d7211 */ /* 0x000fe400028f0c48 */
[----:B------:R-:W-:Y:S01]  /*25d0*/  F2FP.BF16.F32.PACK_AB R74, RZ, R74 ;  /* 0x0000004aff4a723e */ /* 0x000fe200000010ff */
[----:B------:R-:W-:-:S05]  /*25e0*/  IMAD.X R143, R73, 0x1, R133, P4 ;  /* 0x00000001498f7824 */ /* 0x000fca00020e0685 */
[----:B------:R1:W-:Y:S01]  /*25f0*/  @P2 STG.E.U16 desc[UR38][R142.64], R74 ;  /* 0x0000004a8e002986 */ /* 0x0003e2000c101526 */
[----:B------:R-:W-:Y:S05]  /*2600*/  @!P1 BRA `(.L_x_33) ;  /* 0x0000000000049947 */ /* 0x000fea0003800000 */
[----:B------:R2:W5:Y:S02]  /*2610*/  LDG.E.LTC128B.U16 R147, desc[UR38][R140.64+0x2] ;  /* 0x000002268c937981 */ /* 0x000564000c1e1520 */
.L_x_33:
[----:B------:R-:W-:Y:S05]  /*2620*/  BSYNC B1 ;  /* 0x0000000000017941 */ /* 0x000fea0003800000 */
.L_x_32:
[----:B-----5:R-:W-:Y:S01]  /*2630*/  IMAD.U32 R72, R147, 0x10000, RZ ;  /* 0x0001000093487824 */ /* 0x020fe200078e00ff */
[----:B-1----:R-:W-:Y:S01]  /*2640*/  @P1 MOV R74, R142 ;  /* 0x0000008e004a1202 */ /* 0x002fe20000000f00 */
[----:B------:R-:W-:Y:S01]  /*2650*/  BSSY B1, `(.L_x_34) ;  /* 0x0000009000017945 */ /* 0x000fe20003800000 */
[----:B------:R-:W-:Y:S01]  /*2660*/  ISETP.GT.AND P2, PT, R3, 0x8, P3 ;  /* 0x000000080300780c */ /* 0x000fe20001f44270 */
[----:B------:R-:W-:-:S04]  /*2670*/  FMUL R72, R72, R121 ;  /* 0x0000007948487220 */ /* 0x000fc80000400000 */
[----:B------:R-:W-:Y:S01]  /*2680*/  FFMA R72, R75, R120, R72 ;  /* 0x000000784b487223 */ /* 0x000fe20000000048 */
[----:B------:R-:W-:-:S04]  /*2690*/  @P1 IMAD.MOV.U32 R75, RZ, RZ, R143 ;  /* 0x000000ffff4b1224 */ /* 0x000fc800078e008f */
[----:B------:R-:W-:-:S05]  /*26a0*/  F2FP.BF16.F32.PACK_AB R72, RZ, R72 ;  /* 0x00000048ff48723e */ /* 0x000fca00000010ff */
[----:B------:R1:W-:Y:S01]  /*26b0*/  @P1 STG.E.U16 desc[UR38][R74.64+0x2], R72 ;  /* 0x000002484a001986 */ /* 0x0003e2000c101526 */
[----:B------:R-:W-:Y:S05]  /*26c0*/  @!P2 BRA `(.L_x_35) ;  /* 0x000000000004a947 */ /* 0x000fea0003800000 */
[----:B------:R3:W5:Y:S02]  /*26d0*/  LDG.E.LTC128B.U16 R147, desc[UR38][R138.64+0x10] ;  /* 0x000010268a937981 */ /* 0x000764000c1e1520 */
.L_x_35:
[----:B------:R-:W-:Y:S05]  /*26e0*/  BSYNC B1 ;  /* 0x0000000000017941 */ /* 0x000fea0003800000 */
.L_x_34:
[----:B-1---5:R-:W-:Y:S01]  /*26f0*/  IMAD.U32 R72, R147, 0x10000, RZ ;  /* 0x0001000093487824 */ /* 0x022fe200078e00ff */
[----:B------:R-:W-:Y:S01]  /*2700*/  ISETP.GT.AND P1, PT, R3, 0x9, P3 ;  /* 0x000000090300780c */ /* 0x000fe20001f24270 */
[----:B------:R-:W-:Y:S01]  /*2710*/  @P2 IMAD.MOV.U32 R74, RZ, RZ, R132 ;  /* 0x000000ffff4a2224 */ /* 0x000fe200078e0084 */
[----:B------:R-:W-:Y:S01]  /*2720*/  BSSY B1, `(.L_x_36) ;  /* 0x0000009000017945 */ /* 0x000fe20003800000 */
[----:B------:R-:W-:-:S04]  /*2730*/  FMUL R75, R72, R121 ;  /* 0x00000079484b7220 */ /* 0x000fc80000400000 */
[----:B------:R-:W-:-:S05]  /*2740*/  FFMA R75, R76, R120, R75 ;  /* 0x000000784c4b7223 */ /* 0x000fca000000004b */
[----:B------:R-:W-:-:S04]  /*2750*/  F2FP.BF16.F32.PACK_AB R75, RZ, R75 ;  /* 0x0000004bff4b723e */ /* 0x000fc800000010ff */
[----:B------:R-:W-:Y:S01]  /*2760*/  PRMT R72, R75, 0x7610, R72 ;  /* 0x000076104b487816 */ /* 0x000fe20000000048 */
[----:B------:R-:W-:-:S05]  /*2770*/  @P2 IMAD.MOV.U32 R75, RZ, RZ, R133 ;  /* 0x000000ffff4b2224 */ /* 0x000fca00078e0085 */
[----:B------:R1:W-:Y:S01]  /*2780*/  @P2 STG.E.U16 desc[UR38][R74.64+0x10], R72 ;  /* 0x000010484a002986 */ /* 0x0003e2000c101526 */
[----:B------:R-:W-:Y:S05]  /*2790*/  @!P1 BRA `(.L_x_37) ;  /* 0x0000000000049947 */ /* 0x000fea0003800000 */
[----:B------:R4:W5:Y:S02]  /*27a0*/  LDG.E.LTC128B.U16 R147, desc[UR38][R138.64+0x12] ;  /* 0x000012268a937981 */ /* 0x000964000c1e1520 */
.L_x_37:
[----:B------:R-:W-:Y:S05]  /*27b0*/  BSYNC B1 ;  /* 0x0000000000017941 */ /* 0x000fea0003800000 */
.L_x_36:
[----:B-1---5:R-:W-:Y:S01]  /*27c0*/  IMAD.U32 R72, R147, 0x10000, RZ ;  /* 0x0001000093487824 */ /* 0x022fe200078e00ff */
[----:B------:R-:W-:Y:S01]  /*27d0*/  @P1 MOV R74, R132 ;  /* 0x00000084004a1202 */ /* 0x000fe20000000f00 */
[----:B------:R-:W-:Y:S01]  /*27e0*/  @P1 IMAD.MOV.U32 R75, RZ, RZ, R133 ;  /* 0x000000ffff4b1224 */ /* 0x000fe200078e0085 */
[----:B------:R-:W-:Y:S01]  /*27f0*/  ISETP.GT.AND P2, PT, R3, 0x8, P0 ;  /* 0x000000080300780c */ /* 0x000fe20000744270 */
[----:B------:R-:W-:Y:S01]  /*2800*/  FMUL R72, R72, R121 ;  /* 0x0000007948487220 */ /* 0x000fe20000400000 */
[----:B------:R-:W-:Y:S03]  /*2810*/  BSSY B1, `(.L_x_38) ;  /* 0x0000006000017945 */ /* 0x000fe60003800000 */
[----:B------:R-:W-:-:S05]  /*2820*/  FFMA R72, R77, R120, R72 ;  /* 0x000000784d487223 */ /* 0x000fca0000000048 */
[----:B------:R-:W-:-:S05]  /*2830*/  F2FP.BF16.F32.PACK_AB R72, RZ, R72 ;  /* 0x00000048ff48723e */ /* 0x000fca00000010ff */
[----:B------:R1:W-:Y:S01]  /*2840*/  @P1 STG.E.U16 desc[UR38][R74.64+0x12], R72 ;  /* 0x000012484a001986 */ /* 0x0003e2000c101526 */
[----:B------:R-:W-:Y:S05]  /*2850*/  @!P2 BRA `(.L_x_39) ;  /* 0x000000000004a947 */ /* 0x000fea0003800000 */
[----:B------:R0:W5:Y:S02]  /*2860*/  LDG.E.LTC128B.U16 R147, desc[UR38][R140.64+0x10] ;  /* 0x000010268c937981 */ /* 0x000164000c1e1520 */
.L_x_39:
[----:B------:R-:W-:Y:S05]  /*2870*/  BSYNC B1 ;  /* 0x0000000000017941 */ /* 0x000fea0003800000 */
.L_x_38:
        /* <DEDUP_REMOVED lines=12> */
.L_x_41:
[----:B------:R-:W-:Y:S05]  /*2940*/  BSYNC B1 ;  /* 0x0000000000017941 */ /* 0x000fea0003800000 */
.L_x_40:
        /* <DEDUP_REMOVED lines=11> */
.L_x_43:
[----:B------:R-:W-:Y:S05]  /*2a00*/  BSYNC B1 ;  /* 0x0000000000017941 */ /* 0x000fea0003800000 */
.L_x_42:
        /* <DEDUP_REMOVED lines=12> */
.L_x_45:
[----:B------:R-:W-:Y:S05]  /*2ad0*/  BSYNC B1 ;  /* 0x0000000000017941 */ /* 0x000fea0003800000 */
.L_x_44:
        /* <DEDUP_REMOVED lines=11> */
.L_x_47:
[----:B------:R-:W-:Y:S05]  /*2b90*/  BSYNC B1 ;  /* 0x0000000000017941 */ /* 0x000fea0003800000 */
.L_x_46:
        /* <DEDUP_REMOVED lines=12> */
.L_x_49:
[----:B------:R-:W-:Y:S05]  /*2c60*/  BSYNC B1 ;  /* 0x0000000000017941 */ /* 0x000fea0003800000 */
.L_x_48:
        /* <DEDUP_REMOVED lines=11> */
.L_x_51:
[----:B------:R-:W-:Y:S05]  /*2d20*/  BSYNC B1 ;  /* 0x0000000000017941 */ /* 0x000fea0003800000 */
.L_x_50:
        /* <DEDUP_REMOVED lines=12> */
.L_x_53:
[----:B------:R-:W-:Y:S05]  /*2df0*/  BSYNC B1 ;  /* 0x0000000000017941 */ /* 0x000fea0003800000 */
.L_x_52:
        /* <DEDUP_REMOVED lines=11> */
.L_x_55:
[----:B------:R-:W-:Y:S05]  /*2eb0*/  BSYNC B1 ;  /* 0x0000000000017941 */ /* 0x000fea0003800000 */
.L_x_54:
        /* <DEDUP_REMOVED lines=12> */
.L_x_57:
[----:B------:R-:W-:Y:S05]  /*2f80*/  BSYNC B1 ;  /* 0x0000000000017941 */ /* 0x000fea0003800000 */
.L_x_56:
        /* <DEDUP_REMOVED lines=11> */
.L_x_59:
[----:B------:R-:W-:Y:S05]  /*3040*/  BSYNC B1 ;  /* 0x0000000000017941 */ /* 0x000fea0003800000 */
.L_x_58:
        /* <DEDUP_REMOVED lines=12> */
.L_x_61:
[----:B------:R-:W-:Y:S05]  /*3110*/  BSYNC B1 ;  /* 0x0000000000017941 */ /* 0x000fea0003800000 */
.L_x_60:
        /* <DEDUP_REMOVED lines=11> */
.L_x_63:
[----:B------:R-:W-:Y:S05]  /*31d0*/  BSYNC B1 ;  /* 0x0000000000017941 */ /* 0x000fea0003800000 */
.L_x_62:
        /* <DEDUP_REMOVED lines=12> */
.L_x_65:
[----:B------:R-:W-:Y:S05]  /*32a0*/  BSYNC B1 ;  /* 0x0000000000017941 */ /* 0x000fea0003800000 */
.L_x_64:
        /* <DEDUP_REMOVED lines=11> */
.L_x_67:
[----:B------:R-:W-:Y:S05]  /*3360*/  BSYNC B1 ;  /* 0x0000000000017941 */ /* 0x000fea0003800000 */
.L_x_66:
        /* <DEDUP_REMOVED lines=12> */
.L_x_69:
[----:B------:R-:W-:Y:S05]  /*3430*/  BSYNC B1 ;  /* 0x0000000000017941 */ /* 0x000fea0003800000 */
.L_x_68:
        /* <DEDUP_REMOVED lines=11> */
.L_x_71:
[----:B------:R-:W-:Y:S05]  /*34f0*/  BSYNC B1 ;  /* 0x0000000000017941 */ /* 0x000fea0003800000 */
.L_x_70:
        /* <DEDUP_REMOVED lines=12> */
.L_x_73:
[----:B------:R-:W-:Y:S05]  /*35c0*/  BSYNC B1 ;  /* 0x0000000000017941 */ /* 0x000fea0003800000 */
.L_x_72:
        /* <DEDUP_REMOVED lines=11> */
.L_x_75:
[----:B------:R-:W-:Y:S05]  /*3680*/  BSYNC B1 ;  /* 0x0000000000017941 */ /* 0x000fea0003800000 */
.L_x_74:
        /* <DEDUP_REMOVED lines=12> */
.L_x_77:
[----:B------:R-:W-:Y:S05]  /*3750*/  BSYNC B1 ;  /* 0x0000000000017941 */ /* 0x000fea0003800000 */
.L_x_76:
        /* <DEDUP_REMOVED lines=11> */
.L_x_79:
[----:B------:R-:W-:Y:S05]  /*3810*/  BSYNC B1 ;  /* 0x0000000000017941 */ /* 0x000fea0003800000 */
.L_x_78:
        /* <DEDUP_REMOVED lines=12> */
.L_x_81:
[----:B------:R-:W-:Y:S05]  /*38e0*/  BSYNC B1 ;  /* 0x0000000000017941 */ /* 0x000fea0003800000 */
.L_x_80:
        /* <DEDUP_REMOVED lines=11> */
.L_x_83:
[----:B------:R-:W-:Y:S05]  /*39a0*/  BSYNC B1 ;  /* 0x0000000000017941 */ /* 0x000fea0003800000 */
.L_x_82:
        /* <DEDUP_REMOVED lines=12> */
.L_x_85:
[----:B------:R-:W-:Y:S05]  /*3a70*/  BSYNC B1 ;  /* 0x0000000000017941 */ /* 0x000fea0003800000 */
.L_x_84:
        /* <DEDUP_REMOVED lines=11> */
.L_x_87:
[----:B------:R-:W-:Y:S05]  /*3b30*/  BSYNC B1 ;  /* 0x0000000000017941 */ /* 0x000fea0003800000 */
.L_x_86:
        /* <DEDUP_REMOVED lines=12> */
.L_x_89:
[----:B------:R-:W-:Y:S05]  /*3c00*/  BSYNC B1 ;  /* 0x0000000000017941 */ /* 0x000fea0003800000 */
.L_x_88:
        /* <DEDUP_REMOVED lines=11> */
.L_x_91:
[----:B------:R-:W-:Y:S05]  /*3cc0*/  BSYNC B1 ;  /* 0x0000000000017941 */ /* 0x000fea0003800000 */
.L_x_90:
        /* <DEDUP_REMOVED lines=12> */
.L_x_93:
[----:B------:R-:W-:Y:S05]  /*3d90*/  BSYNC B1 ;  /* 0x0000000000017941 */ /* 0x000fea0003800000 */
.L_x_92:
        /* <DEDUP_REMOVED lines=11> */
.L_x_95:
[----:B------:R-:W-:Y:S05]  /*3e50*/  BSYNC B1 ;  /* 0x0000000000017941 */ /* 0x000fea0003800000 */
.L_x_94:
        /* <DEDUP_REMOVED lines=12> */
.L_x_97:
[----:B------:R-:W-:Y:S05]  /*3f20*/  BSYNC B1 ;  /* 0x0000000000017941 */ /* 0x000fea0003800000 */
.L_x_96:
        /* <DEDUP_REMOVED lines=11> */
.L_x_99:
[----:B------:R-:W-:Y:S05]  /*3fe0*/  BSYNC B1 ;  /* 0x0000000000017941 */ /* 0x000fea0003800000 */
.L_x_98:
        /* <DEDUP_REMOVED lines=12> */
.L_x_101:
[----:B------:R-:W-:Y:S05]  /*40b0*/  BSYNC B1 ;  /* 0x0000000000017941 */ /* 0x000fea0003800000 */
.L_x_100:
        /* <DEDUP_REMOVED lines=11> */
.L_x_103:
[----:B------:R-:W-:Y:S05]  /*4170*/  BSYNC B1 ;  /* 0x0000000000017941 */ /* 0x000fea0003800000 */
.L_x_102:
        /* <DEDUP_REMOVED lines=12> */
.L_x_105:
[----:B------:R-:W-:Y:S05]  /*4240*/  BSYNC B1 ;  /* 0x0000000000017941 */ /* 0x000fea0003800000 */
.L_x_104:
        /* <DEDUP_REMOVED lines=11> */
.L_x_107:
[----:B------:R-:W-:Y:S05]  /*4300*/  BSYNC B1 ;  /* 0x0000000000017941 */ /* 0x000fea0003800000 */
.L_x_106:
        /* <DEDUP_REMOVED lines=12> */
.L_x_109:
[----:B------:R-:W-:Y:S05]  /*43d0*/  BSYNC B1 ;  /* 0x0000000000017941 */ /* 0x000fea0003800000 */
.L_x_108:
        /* <DEDUP_REMOVED lines=11> */
.L_x_111:
[----:B------:R-:W-:Y:S05]  /*4490*/  BSYNC B1 ;  /* 0x0000000000017941 */ /* 0x000fea0003800000 */
.L_x_110:
        /* <DEDUP_REMOVED lines=12> */
.L_x_113:
[----:B------:R-:W-:Y:S05]  /*4560*/  BSYNC B1 ;  /* 0x0000000000017941 */ /* 0x000fea0003800000 */
.L_x_112:
        /* <DEDUP_REMOVED lines=11> */
.L_x_115:
[----:B------:R-:W-:Y:S05]  /*4620*/  BSYNC B1 ;  /* 0x0000000000017941 */ /* 0x000fea0003800000 */
.L_x_114:
        /* <DEDUP_REMOVED lines=12> */
.L_x_117:
[----:B------:R-:W-:Y:S05]  /*46f0*/  BSYNC B1 ;  /* 0x0000000000017941 */ /* 0x000fea0003800000 */
.L_x_116:
        /* <DEDUP_REMOVED lines=11> */
.L_x_119:
[----:B------:R-:W-:Y:S05]  /*47b0*/  BSYNC B1 ;  /* 0x0000000000017941 */ /* 0x000fea0003800000 */
.L_x_118:
[----:B-1---5:R-:W-:Y:S01]  /*47c0*/  IMAD.U32 R72, R147, 0x10000, RZ ;  /* 0x0001000093487824 */ /* 0x022fe200078e00ff */
[----:B------:R-:W-:Y:S01]  /*47d0*/  ISETP.GT.AND P1, PT, R3, 0x59, P0 ;  /* 0x000000590300780c */ /* 0x000fe20000724270 */
[----:B------:R-:W-:Y:S01]  /*47e0*/  @P2 IMAD.MOV.U32 R74, RZ, RZ, R142 ;  /* 0x000000ffff4a2224 */ /* 0x000fe200078e008e */
[----:B------:R-:W-:Y:S01]  /*47f0*/  BSSY B1, `(.L_x_120) ;  /* 0x000000a000017945 */ /* 0x000fe20003800000 */
[----:B------:R-:W-:Y:S01]  /*4800*/  FMUL R75, R72, R121 ;  /* 0x00000079484b7220 */ /* 0x000fe20000400000 */
[----:B------:R-:W-:-:S03]  /*4810*/  IADD3 R81, P0, R8, 0x80, RZ ;  /* 0x0000008008517810 */ /* 0x000fc60007f1e0ff */
[----:B------:R-:W-:-:S05]  /*4820*/  FFMA R75, R118, R120, R75 ;  /* 0x00000078764b7223 */ /* 0x000fca000000004b */
[----:B------:R-:W-:-:S04]  /*4830*/  F2FP.BF16.F32.PACK_AB R75, RZ, R75 ;  /* 0x0000004bff4b723e */ /* 0x000fc800000010ff */
[----:B------:R-:W-:Y:S01]  /*4840*/  PRMT R72, R75, 0x7610, R72 ;  /* 0x000076104b487816 */ /* 0x000fe20000000048 */
[----:B------:R-:W-:-:S05]  /*4850*/  @P2 IMAD.MOV.U32 R75, RZ, RZ, R143 ;  /* 0x000000ffff4b2224 */ /* 0x000fca00078e008f */
[----:B------:R1:W-:Y:S01]  /*4860*/  @P2 STG.E.U16 desc[UR38][R74.64+0xb0], R72 ;  /* 0x0000b0484a002986 */ /* 0x0003e2000c101526 */
[----:B------:R-:W-:Y:S05]  /*4870*/  @!P1 BRA `(.L_x_121) ;  /* 0x0000000000049947 */ /* 0x000fea0003800000 */
[----:B------:R0:W5:Y:S02]  /*4880*/  LDG.E.LTC128B.U16 R147, desc[UR38][R140.64+0xb2] ;  /* 0x0000b2268c937981 */ /* 0x000164000c1e1520 */
.L_x_121:
[----:B------:R-:W-:Y:S05]  /*4890*/  BSYNC B1 ;  /* 0x0000000000017941 */ /* 0x000fea0003800000 */
.L_x_120:
[----:B-----5:R-:W-:Y:S01]  /*48a0*/  IMAD.U32 R8, R147, 0x10000, RZ ;  /* 0x0001000093087824 */ /* 0x020fe200078e00ff */
[----:B------:R-:W-:Y:S01]  /*48b0*/  IADD3.X R9, RZ, R9, RZ, P0, !PT ;  /* 0x00000009ff097210 */ /* 0x000fe200007fe4ff */
[----:B------:R-:W-:Y:S01]  /*48c0*/  BSSY B1, `(.L_x_122) ;  /* 0x0000010000017945 */ /* 0x000fe20003800000 */
[----:B------:R-:W-:Y:S01]  /*48d0*/  ISETP.GT.AND P0, PT, R136, 0x80, PT ;  /* 0x000000808800780c */ /* 0x000fe20003f04270 */
[----:B------:R-:W-:Y:S02]  /*48e0*/  FMUL R8, R8, R121 ;  /* 0x0000007908087220 */ /* 0x000fe40000400000 */
[----:B-1----:R-:W-:Y:S01]  /*48f0*/  IMAD R72, R9, R12, RZ ;  /* 0x0000000c09487224 */ /* 0x002fe200078e02ff */
[----:B------:R-:W-:Y:S01]  /*4900*/  ISETP.GT.AND P3, PT, R3, RZ, P0 ;  /* 0x000000ff0300720c */ /* 0x000fe20000764270 */
[----:B------:R-:W-:Y:S01]  /*4910*/  FFMA R119, R119, R120, R8 ;  /* 0x0000007877777223 */ /* 0x000fe20000000008 */
[----:B------:R-:W-:-:S04]  /*4920*/  IMAD.WIDE.U32 R8, R81, R12, R20 ;  /* 0x0000000c51087225 */ /* 0x000fc800078e0014 */
[----:B------:R-:W-:Y:S01]  /*4930*/  F2FP.BF16.F32.PACK_AB R119, RZ, R119 ;  /* 0x00000077ff77723e */ /* 0x000fe200000010ff */
[----:B------:R-:W-:Y:S01]  /*4940*/  IMAD R79, R81, R13, R72 ;  /* 0x0000000d514f7224 */ /* 0x000fe200078e0248 */
[----:B------:R-:W-:-:S03]  /*4950*/  LEA R74, P2, R8, R6, 0x1 ;  /* 0x00000006084a7211 */ /* 0x000fc600078408ff */
[----:B------:R1:W-:Y:S01]  /*4960*/  @P1 STG.E.U16 desc[UR38][R142.64+0xb2], R119 ;  /* 0x0000b2778e001986 */ /* 0x0003e2000c101526 */
[----:B------:R-:W-:-:S05]  /*4970*/  IMAD.IADD R9, R9, 0x1, R79 ;  /* 0x0000000109097824 */ /* 0x000fca00078e024f */
[----:B------:R-:W-:Y:S01]  /*4980*/  LEA.HI.X R75, R8, R7, R9, 0x1, P2 ;  /* 0x00000007084b7211 */ /* 0x000fe200010f0c09 */
[----:B------:R-:W-:Y:S01]  /*4990*/  IMAD.WIDE.U32 R8, R81, R12, R4 ;  /* 0x0000000c51087225 */ /* 0x000fe200078e0004 */
[----:B------:R-:W-:Y:S06]  /*49a0*/  @!P3 BRA `(.L_x_123) ;  /* 0x000000000004b947 */ /* 0x000fec0003800000 */
[----:B------:R0:W5:Y:S02]  /*49b0*/  LDG.E.LTC128B.U16 R147, desc[UR38][R74.64] ;  /* 0x000000264a937981 */ /* 0x000164000c1e1520 */
.L_x_123:
[----:B------:R-:W-:Y:S05]  /*49c0*/  BSYNC B1 ;  /* 0x0000000000017941 */ /* 0x000fea0003800000 */
.L_x_122:
[----:B-----5:R-:W-:Y:S01]  /*49d0*/  IMAD.U32 R72, R147, 0x10000, RZ ;  /* 0x0001000093487824 */ /* 0x020fe200078e00ff */
[----:B0-----:R-:W-:Y:S01]  /*49e0*/  LEA R74, P1, R127, R132, 0x1 ;  /* 0x000000847f4a7211 */ /* 0x001fe200078208ff */
[----:B------:R-:W-:Y:S01]  /*49f0*/  IMAD.IADD R9, R79, 0x1, R9 ;  /* 0x000000014f097824 */ /* 0x000fe200078e0209 */
[----:B------:R-:W-:Y:S01]  /*4a00*/  ISETP.GT.AND P2, PT, R3, 0x1, P0 ;  /* 0x000000010300780c */ /* 0x000fe20000744270 */
[----:B------:R-:W-:Y:S01]  /*4a10*/  FMUL R13, R72, R121 ;  /* 0x00000079480d7220 */ /* 0x000fe20000400000 */
[----:B------:R-:W-:Y:S01]  /*4a20*/  LEA.HI.X R75, R127, R133, R124, 0x1, P1 ;  /* 0x000000857f4b7211 */ /* 0x000fe200008f0c7c */
[----:B------:R-:W-:Y:S01]  /*4a30*/  IMAD.WIDE.U32 R76, R19, R10, R8 ;  /* 0x0000000a134c7225 */ /* 0x000fe200078e0008 */
[----:B------:R-:W-:Y:S03]  /*4a40*/  BSSY B1, `(.L_x_124) ;  /* 0x0000009000017945 */ /* 0x000fe60003800000 */
[----:B------:R-:W-:Y:S01]  /*4a50*/  FFMA R13, R24, R120, R13 ;  /* 0x00000078180d7223 */ /* 0x000fe2000000000d */
[----:B------:R-:W-:Y:S01]  /*4a60*/  IMAD.IADD R9, R11, 0x1, R77 ;  /* 0x000000010b097824 */ /* 0x000fe200078e024d */
[----:B------:R-:W-:-:S03]  /*4a70*/  LEA R8, P4, R76, R6, 0x1 ;  /* 0x000000064c087211 */ /* 0x000fc600078808ff */
[----:B------:R-:W-:Y:S02]  /*4a80*/  F2FP.BF16.F32.PACK_AB R13, RZ, R13 ;  /* 0x0000000dff0d723e */ /* 0x000fe400000010ff */
[----:B------:R-:W-:-:S03]  /*4a90*/  LEA.HI.X R9, R76, R7, R9, 0x1, P4 ;  /* 0x000000074c097211 */ /* 0x000fc600020f0c09 */
[----:B------:R0:W-:Y:S01]  /*4aa0*/  @P3 STG.E.U16 desc[UR38][R74.64], R13 ;  /* 0x0000000d4a003986 */ /* 0x0001e2000c101526 */
[----:B------:R-:W-:Y:S05]  /*4ab0*/  @!P2 BRA `(.L_x_125) ;  /* 0x000000000004a947 */ /* 0x000fea0003800000 */
[----:B------:R0:W5:Y:S02]  /*4ac0*/  LDG.E.LTC128B.U16 R147, desc[UR38][R8.64+0x2] ;  /* 0x0000022608937981 */ /* 0x000164000c1e1520 */
.L_x_125:
[----:B------:R-:W-:Y:S05]  /*4ad0*/  BSYNC B1 ;  /* 0x0000000000017941 */ /* 0x000fea0003800000 */
.L_x_124:
[----:B-----5:R-:W-:Y:S01]  /*4ae0*/  IMAD.U32 R20, R147, 0x10000, RZ ;  /* 0x0001000093147824 */ /* 0x020fe200078e00ff */
[----:B------:R-:W-:Y:S01]  /*4af0*/  ISETP.GT.AND P1, PT, R136, 0x88, PT ;  /* 0x000000888800780c */ /* 0x000fe20003f24270 */
[----:B0-----:R-:W-:Y:S01]  /*4b00*/  IMAD.WIDE.U32 R12, R81, R12, R134 ;  /* 0x0000000c510c7225 */ /* 0x001fe200078e0086 */
[----:B------:R-:W-:Y:S03]  /*4b10*/  BSSY B1, `(.L_x_126) ;  /* 0x0000011000017945 */ /* 0x000fe60003800000 */
[----:B------:R-:W-:Y:S01]  /*4b20*/  FMUL R20, R20, R121 ;  /* 0x0000007914147220 */ /* 0x000fe20000400000 */
[----:B------:R-:W-:Y:S02]  /*4b30*/  ISETP.GT.AND P3, PT, R3, RZ, P1 ;  /* 0x000000ff0300720c */ /* 0x000fe40000f64270 */
[----:B------:R-:W-:Y:S01]  /*4b40*/  IADD3 R15, P5, R14, R12, RZ ;  /* 0x0000000c0e0f7210 */ /* 0x000fe20007fbe0ff */
[----:B------:R-:W-:Y:S01]  /*4b50*/  FFMA R20, R25, R120, R20 ;  /* 0x0000007819147223 */ /* 0x000fe20000000014 */
[----:B------:R-:W-:-:S02]  /*4b60*/  IADD3 R79, R79, R13, RZ ;  /* 0x0000000d4f4f7210 */ /* 0x000fc40007ffe0ff */
[----:B------:R-:W-:Y:S02]  /*4b70*/  IADD3 R14, P4, R4, R12, RZ ;  /* 0x0000000c040e7210 */ /* 0x000fe40007f9e0ff */
[----:B------:R-:W-:Y:S01]  /*4b80*/  F2FP.BF16.F32.PACK_AB R13, RZ, R20 ;  /* 0x00000014ff0d723e */ /* 0x000fe200000010ff */
[----:B------:R-:W-:Y:S01]  /*4b90*/  IMAD.X R20, R79, 0x1, R21, P5 ;  /* 0x000000014f147824 */ /* 0x000fe200028e0615 */
[----:B------:R-:W-:Y:S01]  /*4ba0*/  LEA R12, P5, R15, R6, 0x1 ;  /* 0x000000060f0c7211 */ /* 0x000fe200078a08ff */
[----:B------:R-:W-:Y:S01]  /*4bb0*/  @P2 IMAD.MOV.U32 R21, RZ, RZ, R75 ;  /* 0x000000ffff152224 */ /* 0x000fe200078e004b */
[----:B------:R-:W-:Y:S02]  /*4bc0*/  PRMT R24, R13, 0x7610, R24 ;  /* 0x000076100d187816 */ /* 0x000fe40000000018 */
[----:B------:R-:W-:Y:S01]  /*4bd0*/  LEA.HI.X R13, R15, R7, R20, 0x1, P5 ;  /* 0x000000070f0d7211 */ /* 0x000fe200028f0c14 */
[----:B------:R-:W-:-:S05]  /*4be0*/  @P2 IMAD.MOV.U32 R20, RZ, RZ, R74 ;  /* 0x000000ffff142224 */ /* 0x000fca00078e004a */
[----:B------:R0:W-:Y:S01]  /*4bf0*/  @P2 STG.E.U16 desc[UR38][R20.64+0x2], R24 ;  /* 0x0000021814002986 */ /* 0x0001e2000c101526 */
[----:B------:R-:W-:Y:S05]  /*4c00*/  @!P3 BRA `(.L_x_127) ;  /* 0x000000000004b947 */ /* 0x000fea0003800000 */
[----:B------:R0:W5:Y:S02]  /*4c10*/  LDG.E.LTC128B.U16 R147, desc[UR38][R12.64] ;  /* 0x000000260c937981 */ /* 0x000164000c1e1520 */
.L_x_127:
[----:B------:R-:W-:Y:S05]  /*4c20*/  BSYNC B1 ;  /* 0x0000000000017941 */ /* 0x000fea0003800000 */
.L_x_126:
[----:B-----5:R-:W-:Y:S01]  /*4c30*/  IMAD.U32 R4, R147, 0x10000, RZ ;  /* 0x0001000093047824 */ /* 0x020fe200078e00ff */
[----:B------:R-:W-:Y:S01]  /*4c40*/  ISETP.GT.AND P2, PT, R3, 0x1, P1 ;  /* 0x000000010300780c */ /* 0x000fe20000f44270 */
[----:B------:R-:W-:Y:S01]  /*4c50*/  IMAD.X R15, R5, 0x1, R79, P4 ;  /* 0x00000001050f7824 */ /* 0x000fe200020e064f */
[----:B------:R-:W-:Y:S01]  /*4c60*/  BSSY B1, `(.L_x_128) ;  /* 0x000000d000017945 */ /* 0x000fe20003800000 */
[----:B------:R-:W-:Y:S01]  /*4c70*/  FMUL R5, R4, R121 ;  /* 0x0000007904057220 */ /* 0x000fe20000400000 */
[----:B------:R-:W-:Y:S01]  /*4c80*/  IADD3 R4, P4, R74, R137, RZ ;  /* 0x000000894a047210 */ /* 0x000fe20007f9e0ff */
[----:B0-----:R-:W-:-:S04]  /*4c90*/  IMAD.WIDE.U32 R12, R19, R10, R14 ;  /* 0x0000000a130c7225 */ /* 0x001fc800078e000e */
[----:B------:R-:W-:Y:S01]  /*4ca0*/  FFMA R5, R26, R120, R5 ;  /* 0x000000781a057223 */ /* 0x000fe20000000005 */
[----:B------:R-:W-:-:S04]  /*4cb0*/  IADD3 R11, R11, R13, RZ ;  /* 0x0000000d0b0b7210 */ /* 0x000fc80007ffe0ff */
[----:B------:R-:W-:Y:S01]  /*4cc0*/  F2FP.BF16.F32.PACK_AB R10, RZ, R5 ;  /* 0x00000005ff0a723e */ /* 0x000fe200000010ff */
[----:B------:R-:W-:Y:S01]  /*4cd0*/  IMAD.X R5, R75, 0x1, R73, P4 ;  /* 0x000000014b057824 */ /* 0x000fe200020e0649 */
[----:B------:R-:W-:-:S04]  /*4ce0*/  LEA R6, P5, R12, R6, 0x1 ;  /* 0x000000060c067211 */ /* 0x000fc800078a08ff */
[----:B------:R0:W-:Y:S01]  /*4cf0*/  @P3 STG.E.U16 desc[UR38][R4.64], R10 ;  /* 0x0000000a04003986 */ /* 0x0001e2000c101526 */
[----:B------:R-:W-:Y:S01]  /*4d00*/  LEA.HI.X R7, R12, R7, R11, 0x1, P5 ;  /* 0x000000070c077211 */ /* 0x000fe200028f0c0b */
[----:B------:R-:W-:Y:S07]  /*4d10*/  @!P2 BRA `(.L_x_129) ;  /* 0x000000000004a947 */ /* 0x000fee0003800000 */
[----:B------:R0:W5:Y:S02]  /*4d20*/  LDG.E.LTC128B.U16 R147, desc[UR38][R6.64+0x2] ;  /* 0x0000022606937981 */ /* 0x000164000c1e1520 */
.L_x_129:
[----:B------:R-:W-:Y:S05]  /*4d30*/  BSYNC B1 ;  /* 0x0000000000017941 */ /* 0x000fea0003800000 */
.L_x_128:
[----:B0----5:R-:W-:Y:S01]  /*4d40*/  IMAD.U32 R10, R147, 0x10000, RZ ;  /* 0x00010000930a7824 */ /* 0x021fe200078e00ff */
[----:B------:R-:W-:Y:S01]  /*4d50*/  ISETP.GT.AND P3, PT, R3, 0x8, P0 ;  /* 0x000000080300780c */ /* 0x000fe20000764270 */
[----:B------:R-:W-:Y:S02]  /*4d60*/  BSSY B1, `(.L_x_130) ;  /* 0x0000007000017945 */ /* 0x000fe40003800000 */
[----:B------:R-:W-:-:S04]  /*4d70*/  FMUL R10, R10, R121 ;  /* 0x000000790a0a7220 */ /* 0x000fc80000400000 */
[----:B------:R-:W-:-:S05]  /*4d80*/  FFMA R10, R27, R120, R10 ;  /* 0x000000781b0a7223 */ /* 0x000fca000000000a */
[----:B------:R-:W-:-:S05]  /*4d90*/  F2FP.BF16.F32.PACK_AB R10, RZ, R10 ;  /* 0x0000000aff0a723e */ /* 0x000fca00000010ff */
[----:B------:R0:W-:Y:S01]  /*4da0*/  @P2 STG.E.U16 desc[UR38][R4.64+0x2], R10 ;  /* 0x0000020a04002986 */ /* 0x0001e2000c101526 */
[----:B------:R-:W-:Y:S05]  /*4db0*/  @!P3 BRA `(.L_x_131) ;  /* 0x000000000004b947 */ /* 0x000fea0003800000 */
[----:B------:R0:W5:Y:S02]  /*4dc0*/  LDG.E.LTC128B.U16 R147, desc[UR38][R8.64+0x10] ;  /* 0x0000102608937981 */ /* 0x000164000c1e1520 */
.L_x_131:
[----:B------:R-:W-:Y:S05]  /*4dd0*/  BSYNC B1 ;  /* 0x0000000000017941 */ /* 0x000fea0003800000 */
.L_x_130:
[----:B0----5:R-:W-:Y:S01]  /*4de0*/  IMAD.U32 R10, R147, 0x10000, RZ ;  /* 0x00010000930a7824 */ /* 0x021fe200078e00ff */
[----:B------:R-:W-:Y:S01]  /*4df0*/  ISETP.GT.AND P2, PT, R3, 0x9, P0 ;  /* 0x000000090300780c */ /* 0x000fe20000744270 */
[----:B------:R-:W-:Y:S02]  /*4e00*/  BSSY B1, `(.L_x_132) ;  /* 0x000000a000017945 */ /* 0x000fe40003800000 */
[----:B------:R-:W-:Y:S01]  /*4e10*/  FMUL R11, R10, R121 ;  /* 0x000000790a0b7220 */ /* 0x000fe20000400000 */
[----:B------:R-:W-:-:S03]  /*4e20*/  @P3 IMAD.MOV.U32 R10, RZ, RZ, R74 ;  /* 0x000000ffff0a3224 */ /* 0x000fc600078e004a */
[----:B------:R-:W-:-:S05]  /*4e30*/  FFMA R11, R28, R120, R11 ;  /* 0x000000781c0b7223 */ /* 0x000fca000000000b */
[----:B------:R-:W-:-:S04]  /*4e40*/  F2FP.BF16.F32.PACK_AB R11, RZ, R11 ;  /* 0x0000000bff0b723e */ /* 0x000fc800000010ff */
[----:B------:R-:W-:Y:S01]  /*4e50*/  PRMT R12, R11, 0x7610, R12 ;  /* 0x000076100b0c7816 */ /* 0x000fe2000000000c */
[----:B------:R-:W-:-:S05]  /*4e60*/  @P3 IMAD.MOV.U32 R11, RZ, RZ, R75 ;  /* 0x000000ffff0b3224 */ /* 0x000fca00078e004b */
[----:B------:R0:W-:Y:S01]  /*4e70*/  @P3 STG.E.U16 desc[UR38][R10.64+0x10], R12 ;  /* 0x0000100c0a003986 */ /* 0x0001e2000c101526 */
[----:B------:R-:W-:Y:S05]  /*4e80*/  @!P2 BRA `(.L_x_133) ;  /* 0x000000000004a947 */ /* 0x000fea0003800000 */
[----:B------:R0:W5:Y:S02]  /*4e90*/  LDG.E.LTC128B.U16 R147, desc[UR38][R8.64+0x12] ;  /* 0x0000122608937981 */ /* 0x000164000c1e1520 */
.L_x_133:
[----:B------:R-:W-:Y:S05]  /*4ea0*/  BSYNC B1 ;  /* 0x0000000000017941 */ /* 0x000fea0003800000 */
.L_x_132:
[----:B0----5:R-:W-:Y:S01]  /*4eb0*/  SHF.L.U32 R10, R147, 0x10, RZ ;  /* 0x00000010930a7819 */ /* 0x021fe200000006ff */
[----:B------:R-:W-:Y:S01]  /*4ec0*/  @P2 IMAD.MOV.U32 R11, RZ, RZ, R75 ;  /* 0x000000ffff0b2224 */ /* 0x000fe200078e004b */
[----:B------:R-:W-:Y:S01]  /*4ed0*/  ISETP.GT.AND P3, PT, R3, 0x8, P1 ;  /* 0x000000080300780c */ /* 0x000fe20000f64270 */
[----:B------:R-:W-:Y:S02]  /*4ee0*/  BSSY B1, `(.L_x_134) ;  /* 0x0000009000017945 */ /* 0x000fe40003800000 */
        /* <DEDUP_REMOVED lines=8> */
.L_x_135:
[----:B------:R-:W-:Y:S05]  /*4f70*/  BSYNC B1 ;  /* 0x0000000000017941 */ /* 0x000fea0003800000 */
.L_x_134:
        /* <DEDUP_REMOVED lines=9> */
.L_x_137:
[----:B------:R-:W-:Y:S05]  /*5010*/  BSYNC B1 ;  /* 0x0000000000017941 */ /* 0x000fea0003800000 */
.L_x_136:
[----:B-----5:R-:W-:Y:S01]  /*5020*/  IMAD.U32 R10, R147, 0x10000, RZ ;  /* 0x00010000930a7824 */ /* 0x020fe200078e00ff */
        /* <DEDUP_REMOVED lines=8> */
.L_x_139:
[----:B------:R-:W-:Y:S05]  /*50b0*/  BSYNC B1 ;  /* 0x0000000000017941 */ /* 0x000fea0003800000 */
.L_x_138:
[----:B0----5:R-:W-:Y:S01]  /*50c0*/  IMAD.U32 R10, R147, 0x10000, RZ ;  /* 0x00010000930a7824 */ /* 0x021fe200078e00ff */
[----:B------:R-:W-:Y:S01]  /*50d0*/  ISETP.GT.AND P2, PT, R3, 0x11, P0 ;  /* 0x000000110300780c */ /* 0x000fe20000744270 */
[----:B------:R-:W-:Y:S02]  /*50e0*/  BSSY B1, `(.L_x_140) ;  /* 0x000000a000017945 */ /* 0x000fe40003800000 */
[----:B------:R-:W-:Y:S01]  /*50f0*/  FMUL R11, R10, R121 ;  /* 0x000000790a0b7220 */ /* 0x000fe20000400000 */
[----:B------:R-:W-:-:S03]  /*5100*/  @P3 MOV R10, R74 ;  /* 0x0000004a000a3202 */ /* 0x000fc60000000f00 */
[----:B------:R-:W-:-:S05]  /*5110*/  FFMA R11, R32, R120, R11 ;  /* 0x00000078200b7223 */ /* 0x000fca000000000b */
[----:B------:R-:W-:-:S04]  /*5120*/  F2FP.BF16.F32.PACK_AB R11, RZ, R11 ;  /* 0x0000000bff0b723e */ /* 0x000fc800000010ff */
[----:B------:R-:W-:Y:S01]  /*5130*/  PRMT R12, R11, 0x7610, R12 ;  /* 0x000076100b0c7816 */ /* 0x000fe2000000000c */
[----:B------:R-:W-:-:S05]  /*5140*/  @P3 IMAD.MOV.U32 R11, RZ, RZ, R75 ;  /* 0x000000ffff0b3224 */ /* 0x000fca00078e004b */
[----:B------:R0:W-:Y:S01]  /*5150*/  @P3 STG.E.U16 desc[UR38][R10.64+0x20], R12 ;  /* 0x0000200c0a003986 */ /* 0x0001e2000c101526 */
[----:B------:R-:W-:Y:S05]  /*5160*/  @!P2 BRA `(.L_x_141) ;  /* 0x000000000004a947 */ /* 0x000fea0003800000 */
[----:B------:R0:W5:Y:S02]  /*5170*/  LDG.E.LTC128B.U16 R147, desc[UR38][R8.64+0x22] ;  /* 0x0000222608937981 */ /* 0x000164000c1e1520 */
.L_x_141:
[----:B------:R-:W-:Y:S05]  /*5180*/  BSYNC B1 ;  /* 0x0000000000017941 */ /* 0x000fea0003800000 */
.L_x_140:
[----:B0----5:R-:W-:Y:S01]  /*5190*/  IMAD.U32 R10, R147, 0x10000, RZ ;  /* 0x00010000930a7824 */ /* 0x021fe200078e00ff */
        /* <DEDUP_REMOVED lines=11> */
.L_x_143:
[----:B------:R-:W-:Y:S05]  /*5250*/  BSYNC B1 ;  /* 0x0000000000017941 */ /* 0x000fea0003800000 */
.L_x_142:
        /* <DEDUP_REMOVED lines=9> */
.L_x_145:
[----:B------:R-:W-:Y:S05]  /*52f0*/  BSYNC B1 ;  /* 0x0000000000017941 */ /* 0x000fea0003800000 */
.L_x_144:
[----:B-----5:R-:W-:Y:S01]  /*5300*/  SHF.L.U32 R10, R147, 0x10, RZ ;  /* 0x00000010930a7819 */ /* 0x020fe200000006ff */
[----:B------:R-:W-:Y:S01]  /*5310*/  BSSY B1, `(.L_x_146) ;  /* 0x0000008000017945 */ /* 0x000fe20003800000 */
[----:B------:R-:W-:-:S03]  /*5320*/  ISETP.GT.AND P3, PT, R3, 0x18, P0 ;  /* 0x000000180300780c */ /* 0x000fc60000764270 */
[----:B------:R-:W-:-:S04]  /*5330*/  FMUL R10, R10, R121 ;  /* 0x000000790a0a7220 */ /* 0x000fc80000400000 */
[----:B------:R-:W-:-:S05]  /*5340*/  FFMA R10, R35, R120, R10 ;  /* 0x00000078230a7223 */ /* 0x000fca000000000a */
[----:B------:R-:W-:-:S05]  /*5350*/  F2FP.BF16.F32.PACK_AB R10, RZ, R10 ;  /* 0x0000000aff0a723e */ /* 0x000fca00000010ff */
[----:B------:R0:W-:Y:S01]  /*5360*/  @P2 STG.E.U16 desc[UR38][R4.64+0x22], R10 ;  /* 0x0000220a04002986 */ /* 0x0001e2000c101526 */
[----:B------:R-:W-:Y:S05]  /*5370*/  @!P3 BRA `(.L_x_147) ;  /* 0x000000000004b947 */ /* 0x000fea0003800000 */
[----:B------:R0:W5:Y:S02]  /*5380*/  LDG.E.LTC128B.U16 R147, desc[UR38][R8.64+0x30] ;  /* 0x0000302608937981 */ /* 0x000164000c1e1520 */
.L_x_147:
[----:B------:R-:W-:Y:S05]  /*5390*/  BSYNC B1 ;  /* 0x0000000000017941 */ /* 0x000fea0003800000 */
.L_x_146:
        /* <DEDUP_REMOVED lines=12> */
.L_x_149:
[----:B------:R-:W-:Y:S05]  /*5460*/  BSYNC B1 ;  /* 0x0000000000017941 */ /* 0x000fea0003800000 */
.L_x_148:
[----:B0----5:R-:W-:Y:S01]  /*5470*/  IMAD.U32 R10, R147, 0x10000, RZ ;  /* 0x00010000930a7824 */ /* 0x021fe200078e00ff */
[----:B------:R-:W-:Y:S01]  /*5480*/  @P2 MOV R11, R75 ;  /* 0x0000004b000b2202 */ /* 0x000fe20000000f00 */
[----:B------:R-:W-:Y:S01]  /*5490*/  BSSY B1, `(.L_x_150) ;  /* 0x000000a000017945 */ /* 0x000fe20003800000 */
[----:B------:R-:W-:Y:S01]  /*54a0*/  ISETP.GT.AND P3, PT, R3, 0x18, P1 ;  /* 0x000000180300780c */ /* 0x000fe20000f64270 */
        /* <DEDUP_REMOVED lines=8> */
.L_x_151:
[----:B------:R-:W-:Y:S05]  /*5530*/  BSYNC B1 ;  /* 0x0000000000017941 */ /* 0x000fea0003800000 */
.L_x_150:
        /* <DEDUP_REMOVED lines=9> */
.L_x_153:
[----:B------:R-:W-:Y:S05]  /*55d0*/  BSYNC B1 ;  /* 0x0000000000017941 */ /* 0x000fea0003800000 */
.L_x_152:
        /* <DEDUP_REMOVED lines=9> */
.L_x_155:
[----:B------:R-:W-:Y:S05]  /*5670*/  BSYNC B1 ;  /* 0x0000000000017941 */ /* 0x000fea0003800000 */
.L_x_154:
        /* <DEDUP_REMOVED lines=12> */
.L_x_157:
[----:B------:R-:W-:Y:S05]  /*5740*/  BSYNC B1 ;  /* 0x0000000000017941 */ /* 0x000fea0003800000 */
.L_x_156:
        /* <DEDUP_REMOVED lines=12> */
.L_x_159:
[----:B------:R-:W-:Y:S05]  /*5810*/  BSYNC B1 ;  /* 0x0000000000017941 */ /* 0x000fea0003800000 */
.L_x_158:
        /* <DEDUP_REMOVED lines=9> */
.L_x_161:
[----:B------:R-:W-:Y:S05]  /*58b0*/  BSYNC B1 ;  /* 0x0000000000017941 */ /* 0x000fea0003800000 */
.L_x_160:
        /* <DEDUP_REMOVED lines=9> */
.L_x_163:
[----:B------:R-:W-:Y:S05]  /*5950*/  BSYNC B1 ;  /* 0x0000000000017941 */ /* 0x000fea0003800000 */
.L_x_162:
        /* <DEDUP_REMOVED lines=12> */
.L_x_165:
[----:B------:R-:W-:Y:S05]  /*5a20*/  BSYNC B1 ;  /* 0x0000000000017941 */ /* 0x000fea0003800000 */
.L_x_164:
        /* <DEDUP_REMOVED lines=12> */
.L_x_167:
[----:B------:R-:W-:Y:S05]  /*5af0*/  BSYNC B1 ;  /* 0x0000000000017941 */ /* 0x000fea0003800000 */
.L_x_166:
        /* <DEDUP_REMOVED lines=9> */
.L_x_169:
[----:B------:R-:W-:Y:S05]  /*5b90*/  BSYNC B1 ;  /* 0x0000000000017941 */ /* 0x000fea0003800000 */
.L_x_168:
        /* <DEDUP_REMOVED lines=9> */
.L_x_171:
[----:B------:R-:W-:Y:S05]  /*5c30*/  BSYNC B1 ;  /* 0x0000000000017941 */ /* 0x000fea0003800000 */
.L_x_170:
        /* <DEDUP_REMOVED lines=12> */
.L_x_173:
[----:B------:R-:W-:Y:S05]  /*5d00*/  BSYNC B1 ;  /* 0x0000000000017941 */ /* 0x000fea0003800000 */
.L_x_172:
        /* <DEDUP_REMOVED lines=12> */
.L_x_175:
[----:B------:R-:W-:Y:S05]  /*5dd0*/  BSYNC B1 ;  /* 0x0000000000017941 */ /* 0x000fea0003800000 */
.L_x_174:
        /* <DEDUP_REMOVED lines=9> */
.L_x_177:
[----:B------:R-:W-:Y:S05]  /*5e70*/  BSYNC B1 ;  /* 0x0000000000017941 */ /* 0x000fea0003800000 */
.L_x_176:
        /* <DEDUP_REMOVED lines=9> */
.L_x_179:
[----:B------:R-:W-:Y:S05]  /*5f10*/  BSYNC B1 ;  /* 0x0000000000017941 */ /* 0x000fea0003800000 */
.L_x_178:
        /* <DEDUP_REMOVED lines=12> */
.L_x_181:
[----:B------:R-:W-:Y:S05]  /*5fe0*/  BSYNC B1 ;  /* 0x0000000000017941 */ /* 0x000fea0003800000 */
.L_x_180:
        /* <DEDUP_REMOVED lines=12> */
.L_x_183:
[----:B------:R-:W-:Y:S05]  /*60b0*/  BSYNC B1 ;  /* 0x0000000000017941 */ /* 0x000fea0003800000 */
.L_x_182:
        /* <DEDUP_REMOVED lines=9> */
.L_x_185:
[----:B------:R-:W-:Y:S05]  /*6150*/  BSYNC B1 ;  /* 0x0000000000017941 */ /* 0x000fea0003800000 */
.L_x_184:
        /* <DEDUP_REMOVED lines=9> */
.L_x_187:
[----:B------:R-:W-:Y:S05]  /*61f0*/  BSYNC B1 ;  /* 0x0000000000017941 */ /* 0x000fea0003800000 */
.L_x_186:
        /* <DEDUP_REMOVED lines=12> */
.L_x_189:
[----:B------:R-:W-:Y:S05]  /*62c0*/  BSYNC B1 ;  /* 0x0000000000017941 */ /* 0x000fea0003800000 */
.L_x_188:
        /* <DEDUP_REMOVED lines=12> */
.L_x_191:
[----:B------:R-:W-:Y:S05]  /*6390*/  BSYNC B1 ;  /* 0x0000000000017941 */ /* 0x000fea0003800000 */
.L_x_190:
        /* <DEDUP_REMOVED lines=9> */
.L_x_193:
[----:B------:R-:W-:Y:S05]  /*6430*/  BSYNC B1 ;  /* 0x0000000000017941 */ /* 0x000fea0003800000 */
.L_x_192:
        /* <DEDUP_REMOVED lines=9> */
.L_x_195:
[----:B------:R-:W-:Y:S05]  /*64d0*/  BSYNC B1 ;  /* 0x0000000000017941 */ /* 0x000fea0003800000 */
.L_x_194:
        /* <DEDUP_REMOVED lines=12> */
.L_x_197:
[----:B------:R-:W-:Y:S05]  /*65a0*/  BSYNC B1 ;  /* 0x0000000000017941 */ /* 0x000fea0003800000 */
.L_x_196:
        /* <DEDUP_REMOVED lines=12> */
.L_x_199:
[----:B------:R-:W-:Y:S05]  /*6670*/  BSYNC B1 ;  /* 0x0000000000017941 */ /* 0x000fea0003800000 */
.L_x_198:
        /* <DEDUP_REMOVED lines=9> */
.L_x_201:
[----:B------:R-:W-:Y:S05]  /*6710*/  BSYNC B1 ;  /* 0x0000000000017941 */ /* 0x000fea0003800000 */
.L_x_200:
        /* <DEDUP_REMOVED lines=9> */
.L_x_203:
[----:B------:R-:W-:Y:S05]  /*67b0*/  BSYNC B1 ;  /* 0x0000000000017941 */ /* 0x000fea0003800000 */
.L_x_202:
        /* <DEDUP_REMOVED lines=12> */
.L_x_205:
[----:B------:R-:W-:Y:S05]  /*6880*/  BSYNC B1 ;  /* 0x0000000000017941 */ /* 0x000fea0003800000 */
.L_x_204:
        /* <DEDUP_REMOVED lines=12> */
.L_x_207:
[----:B------:R-:W-:Y:S05]  /*6950*/  BSYNC B1 ;  /* 0x0000000000017941 */ /* 0x000fea0003800000 */
.L_x_206:
        /* <DEDUP_REMOVED lines=9> */
.L_x_209:
[----:B------:R-:W-:Y:S05]  /*69f0*/  BSYNC B1 ;  /* 0x0000000000017941 */ /* 0x000fea0003800000 */
.L_x_208:
        /* <DEDUP_REMOVED lines=9> */
.L_x_211:
[----:B------:R-:W-:Y:S05]  /*6a90*/  BSYNC B1 ;  /* 0x0000000000017941 */ /* 0x000fea0003800000 */
.L_x_210:
        /* <DEDUP_REMOVED lines=12> */
.L_x_213:
[----:B------:R-:W-:Y:S05]  /*6b60*/  BSYNC B1 ;  /* 0x0000000000017941 */ /* 0x000fea0003800000 */
.L_x_212:
        /* <DEDUP_REMOVED lines=9> */
.L_x_215:
[----:B------:R-:W-:Y:S05]  /*6c00*/  BSYNC B1 ;  /* 0x0000000000017941 */ /* 0x000fea0003800000 */
.L_x_214:
        /* <DEDUP_REMOVED lines=9> */
.L_x_217:
[----:B------:R-:W-:Y:S05]  /*6ca0*/  BSYNC B1 ;  /* 0x0000000000017941 */ /* 0x000fea0003800000 */
.L_x_216:
[----:B------:R-:W-:Y:S05]  /*6cb0*/  @!P1 BRA `(.L_x_218) ;  /* 0x0000001c00bc9947 */ /* 0x000fea0003800000 */
[----:B0----5:R-:W-:-:S04]  /*6cc0*/  IMAD.U32 R6, R147, 0x10000, RZ ;  /* 0x0001000093067824 */ /* 0x021fc800078e00ff */
[----:B------:R-:W-:-:S04]  /*6cd0*/  FMUL R6, R6, R121 ;  /* 0x0000007906067220 */ /* 0x000fc80000400000 */
[----:B------:R-:W-:-:S05]  /*6ce0*/  FFMA R6, R71, R120, R6 ;  /* 0x0000007847067223 */ /* 0x000fca0000000006 */
[----:B------:R-:W-:-:S05]  /*6cf0*/  F2FP.BF16.F32.PACK_AB R6, RZ, R6 ;  /* 0x00000006ff06723e */ /* 0x000fca00000010ff */
[----:B------:R0:W-:Y:S01]  /*6d00*/  STG.E.U16 desc[UR38][R4.64+0xb2], R6 ;  /* 0x0000b20604007986 */ /* 0x0001e2000c101526 */
[----:B------:R-:W-:Y:S05]  /*6d10*/  BRA `(.L_x_218) ;  /* 0x0000001c00a47947 */ /* 0x000fea0003800000 */
.L_x_29:
[----:B------:R-:W-:Y:S01]  /*6d20*/  ISETP.GT.AND P4, PT, R3, 0x1, P3 ;  /* 0x000000010300780c */ /* 0x000fe20001f84270 */
[----:B------:R-:W-:Y:S01]  /*6d30*/  ULDC.64 UR4, c[0x0][0x5c0] ;  /* 0x0001700000047ab9 */ /* 0x000fe20000000a00 */
[-C--:B------:R-:W-:Y:S01]  /*6d40*/  FMUL R72, R72, R120.reuse ;  /* 0x0000007848487220 */ /* 0x080fe20000400000 */
[-C--:B------:R-:W-:Y:S01]  /*6d50*/  FMUL R73, R73, R120.reuse ;  /* 0x0000007849497220 */ /* 0x080fe20000400000 */
[----:B------:R-:W-:Y:S01]  /*6d60*/  LEA R6, P1, R142, UR4, 0x1 ;  /* 0x000000048e067c11 */ /* 0x000fe2000f8208ff */
[----:B------:R-:W-:Y:S01]  /*6d70*/  IMAD.SHL.U32 R5, R126, 0x2, RZ ;  /* 0x000000027e057824 */ /* 0x000fe200078e00ff */
[----:B------:R-:W-:Y:S01]  /*6d80*/  ISETP.GT.AND P2, PT, R136, 0x8, PT ;  /* 0x000000088800780c */ /* 0x000fe20003f44270 */
[----:B------:R-:W-:Y:S01]  /*6d90*/  FMUL R74, R74, R120 ;  /* 0x000000784a4a7220 */ /* 0x000fe20000400000 */
[----:B------:R-:W-:Y:S01]  /*6da0*/  F2FP.BF16.F32.PACK_AB R72, RZ, R72 ;  /* 0x00000048ff48723e */ /* 0x000fe200000010ff */
[-C--:B------:R-:W-:Y:S01]  /*6db0*/  FMUL R75, R75, R120.reuse ;  /* 0x000000784b4b7220 */ /* 0x080fe20000400000 */
[----:B------:R-:W-:Y:S01]  /*6dc0*/  LEA.HI.X R7, R142, UR5, R145, 0x1, P1 ;  /* 0x000000058e077c11 */ /* 0x000fe200088f0c91 */
[-C--:B------:R-:W-:Y:S01]  /*6dd0*/  FMUL R76, R76, R120.reuse ;  /* 0x000000784c4c7220 */ /* 0x080fe20000400000 */
[----:B------:R-:W-:Y:S01]  /*6de0*/  F2FP.BF16.F32.PACK_AB R73, RZ, R73 ;  /* 0x00000049ff49723e */ /* 0x000fe200000010ff */
[-C--:B------:R-:W-:Y:S01]  /*6df0*/  FMUL R77, R77, R120.reuse ;  /* 0x000000784d4d7220 */ /* 0x080fe20000400000 */
[----:B------:R-:W-:Y:S01]  /*6e00*/  ISETP.GT.AND P1, PT, R3, RZ, P2 ;  /* 0x000000ff0300720c */ /* 0x000fe20001724270 */
[----:B------:R-:W-:Y:S01]  /*6e10*/  @P0 STG.E.U16 desc[UR38][R6.64], R72 ;  /* 0x0000004806000986 */ /* 0x000fe2000c101526 */
[----:B------:R-:W-:Y:S01]  /*6e20*/  SHF.L.U64.HI R4, R126, 0x1, R125 ;  /* 0x000000017e047819 */ /* 0x000fe2000001027d */
[----:B------:R-:W-:Y:S01]  /*6e30*/  FMUL R78, R78, R120 ;  /* 0x000000784e4e7220 */ /* 0x000fe20000400000 */
[----:B------:R-:W-:Y:S01]  /*6e40*/  IADD3 R8, P0, R5, R6, RZ ;  /* 0x0000000605087210 */ /* 0x000fe20007f1e0ff */
[----:B------:R-:W-:Y:S01]  /*6e50*/  @P4 STG.E.U16 desc[UR38][R6.64+0x2], R73 ;  /* 0x0000024906004986 */ /* 0x000fe2000c101526 */
[----:B------:R-:W-:Y:S01]  /*6e60*/  ISETP.GT.AND P4, PT, R3, 0x1, P2 ;  /* 0x000000010300780c */ /* 0x000fe20001784270 */
[----:B------:R-:W-:Y:S01]  /*6e70*/  FMUL R79, R79, R120 ;  /* 0x000000784f4f7220 */ /* 0x000fe20000400000 */
[----:B------:R-:W-:Y:S01]  /*6e80*/  F2FP.BF16.F32.PACK_AB R74, RZ, R74 ;  /* 0x0000004aff4a723e */ /* 0x000fe200000010ff */
[-C--:B------:R-:W-:Y:S01]  /*6e90*/  FMUL R80, R80, R120.reuse ;  /* 0x0000007850507220 */ /* 0x080fe20000400000 */
[----:B------:R-:W-:Y:S01]  /*6ea0*/  IADD3.X R9, R4, R7, RZ, P0, !PT ;  /* 0x0000000704097210 */ /* 0x000fe200007fe4ff */
[-C--:B------:R-:W-:Y:S01]  /*6eb0*/  FMUL R81, R81, R120.reuse ;  /* 0x0000007851517220 */ /* 0x080fe20000400000 */
[----:B------:R-:W-:Y:S01]  /*6ec0*/  F2FP.BF16.F32.PACK_AB R75, RZ, R75 ;  /* 0x0000004bff4b723e */ /* 0x000fe200000010ff */
[-C--:B------:R-:W-:Y:S01]  /*6ed0*/  FMUL R82, R82, R120.reuse ;  /* 0x0000007852527220 */ /* 0x080fe20000400000 */
[C---:B------:R-:W-:Y:S01]  /*6ee0*/  ISETP.GT.AND P5, PT, R3.reuse, 0x8, P3 ;  /* 0x000000080300780c */ /* 0x040fe20001fa4270 */
[----:B------:R-:W-:Y:S01]  /*6ef0*/  @P1 STG.E.U16 desc[UR38][R8.64], R74 ;  /* 0x0000004a08001986 */ /* 0x000fe2000c101526 */
[----:B------:R-:W-:Y:S01]  /*6f00*/  ISETP.GT.AND P0, PT, R3, 0x9, P3 ;  /* 0x000000090300780c */ /* 0x000fe20001f04270 */
[-C--:B------:R-:W-:Y:S01]  /*6f10*/  FMUL R83, R83, R120.reuse ;  /* 0x0000007853537220 */ /* 0x080fe20000400000 */
[C---:B------:R-:W-:Y:S01]  /*6f20*/  ISETP.GT.AND P1, PT, R3.reuse, 0x8, P2 ;  /* 0x000000080300780c */ /* 0x040fe20001724270 */
[----:B------:R-:W-:Y:S01]  /*6f30*/  @P4 STG.E.U16 desc[UR38][R8.64+0x2], R75 ;  /* 0x0000024b08004986 */ /* 0x000fe2000c101526 */
[----:B------:R-:W-:Y:S01]  /*6f40*/  ISETP.GT.AND P4, PT, R3, 0x9, P2 ;  /* 0x000000090300780c */ /* 0x000fe20001784270 */
[----:B------:R-:W-:Y:S01]  /*6f50*/  FMUL R84, R84, R120 ;  /* 0x0000007854547220 */ /* 0x000fe20000400000 */
[----:B------:R-:W-:Y:S01]  /*6f60*/  F2FP.BF16.F32.PACK_AB R76, RZ, R76 ;  /* 0x0000004cff4c723e */ /* 0x000fe200000010ff */
[-C--:B------:R-:W-:Y:S01]  /*6f70*/  FMUL R85, R85, R120.reuse ;  /* 0x0000007855557220 */ /* 0x080fe20000400000 */
[----:B------:R-:W-:Y:S01]  /*6f80*/  F2FP.BF16.F32.PACK_AB R77, RZ, R77 ;  /* 0x0000004dff4d723e */ /* 0x000fe200000010ff */
[----:B------:R-:W-:Y:S01]  /*6f90*/  FMUL R86, R86, R120 ;  /* 0x0000007856567220 */ /* 0x000fe20000400000 */
[----:B------:R-:W-:Y:S01]  /*6fa0*/  F2FP.BF16.F32.PACK_AB R78, RZ, R78 ;  /* 0x0000004eff4e723e */ /* 0x000fe200000010ff */
[----:B------:R-:W-:Y:S01]  /*6fb0*/  @P5 STG.E.U16 desc[UR38][R6.64+0x10], R76 ;  /* 0x0000104c06005986 */ /* 0x000fe2000c101526 */
[----:B------:R-:W-:Y:S01]  /*6fc0*/  F2FP.BF16.F32.PACK_AB R79, RZ, R79 ;  /* 0x0000004fff4f723e */ /* 0x000fe200000010ff */
[-C--:B------:R-:W-:Y:S01]  /*6fd0*/  FMUL R87, R87, R120.reuse ;  /* 0x0000007857577220 */ /* 0x080fe20000400000 */
[C---:B------:R-:W-:Y:S01]  /*6fe0*/  ISETP.GT.AND P5, PT, R3.reuse, 0x10, P3 ;  /* 0x000000100300780c */ /* 0x040fe20001fa4270 */
[----:B------:R-:W-:Y:S01]  /*6ff0*/  @P0 STG.E.U16 desc[UR38][R6.64+0x12], R77 ;  /* 0x0000124d06000986 */ /* 0x000fe2000c101526 */
[C---:B------:R-:W-:Y:S01]  /*7000*/  ISETP.GT.AND P0, PT, R3.reuse, 0x11, P3 ;  /* 0x000000110300780c */ /* 0x040fe20001f04270 */
[----:B------:R-:W-:Y:S01]  /*7010*/  FMUL R88, R88, R120 ;  /* 0x0000007858587220 */ /* 0x000fe20000400000 */
[----:B------:R-:W-:Y:S01]  /*7020*/  F2FP.BF16.F32.PACK_AB R80, RZ, R80 ;  /* 0x00000050ff50723e */ /* 0x000fe200000010ff */
[----:B------:R-:W-:Y:S01]  /*7030*/  @P1 STG.E.U16 desc[UR38][R8.64+0x10], R78 ;  /* 0x0000104e08001986 */ /* 0x000fe2000c101526 */
[----:B------:R-:W-:Y:S01]  /*7040*/  ISETP.GT.AND P1, PT, R3, 0x10, P2 ;  /* 0x000000100300780c */ /* 0x000fe20001724270 */
[-C--:B------:R-:W-:Y:S01]  /*7050*/  FMUL R89, R89, R120.reuse ;  /* 0x0000007859597220 */ /* 0x080fe20000400000 */
[----:B------:R-:W-:Y:S01]  /*7060*/  F2FP.BF16.F32.PACK_AB R81, RZ, R81 ;  /* 0x00000051ff51723e */ /* 0x000fe200000010ff */
[----:B------:R-:W-:Y:S01]  /*7070*/  @P4 STG.E.U16 desc[UR38][R8.64+0x12], R79 ;  /* 0x0000124f08004986 */ /* 0x000fe2000c101526 */
[----:B------:R-:W-:Y:S01]  /*7080*/  ISETP.GT.AND P4, PT, R3, 0x11, P2 ;  /* 0x000000110300780c */ /* 0x000fe20001784270 */
        /* <DEDUP_REMOVED lines=119> */
[----:B------:R-:W-:Y:S01]  /*7800*/  ISETP.GT.AND P0, PT, R3, 0x51, P3 ;  /* 0x000000510300780c */ /* 0x000fe20001f04270 */
[----:B------:R-:W-:Y:S01]  /*7810*/  FMUL R24, R24, R120 ;  /* 0x0000007818187220 */ /* 0x000fe20000400000 */
[----:B------:R-:W-:Y:S01]  /*7820*/  F2FP.BF16.F32.PACK_AB R112, RZ, R112 ;  /* 0x00000070ff70723e */ /* 0x000fe200000010ff */
[----:B------:R-:W-:Y:S01]  /*7830*/  @P1 STG.E.U16 desc[UR38][R8.64+0x90], R110 ;  /* 0x0000906e08001986 */ /* 0x000fe2000c101526 */
[----:B------:R-:W-:Y:S01]  /*7840*/  F2FP.BF16.F32.PACK_AB R113, RZ, R113 ;  /* 0x00000071ff71723e */ /* 0x000fe200000010ff */
[----:B------:R-:W-:Y:S01]  /*7850*/  FMUL R25, R25, R120 ;  /* 0x0000007819197220 */ /* 0x000fe20000400000 */
[----:B------:R-:W-:Y:S01]  /*7860*/  F2FP.BF16.F32.PACK_AB R114, RZ, R114 ;  /* 0x00000072ff72723e */ /* 0x000fe200000010ff */
[----:B------:R-:W-:Y:S01]  /*7870*/  @P4 STG.E.U16 desc[UR38][R8.64+0x92], R111 ;  /* 0x0000926f08004986 */ /* 0x000fe2000c101526 */
[C---:B------:R-:W-:Y:S01]  /*7880*/  ISETP.GT.AND P4, PT, R3.reuse, 0x50, P2 ;  /* 0x000000500300780c */ /* 0x040fe20001784270 */
        /* <DEDUP_REMOVED lines=9> */
[----:B------:R-:W-:Y:S01]  /*7920*/  ISETP.GT.AND P1, PT, R136, 0x80, PT ;  /* 0x000000808800780c */ /* 0x000fe20003f24270 */
[----:B------:R-:W-:Y:S01]  /*7930*/  FMUL R29, R29, R120 ;  /* 0x000000781d1d7220 */ /* 0x000fe20000400000 */
[----:B------:R-:W-:Y:S01]  /*7940*/  F2FP.BF16.F32.PACK_AB R118, RZ, R118 ;  /* 0x00000076ff76723e */ /* 0x000fe200000010ff */
[----:B------:R-:W-:Y:S01]  /*7950*/  @P4 STG.E.U16 desc[UR38][R8.64+0xa0], R114 ;  /* 0x0000a07208004986 */ /* 0x000fe2000c101526 */
[C---:B------:R-:W-:Y:S01]  /*7960*/  ISETP.GT.AND P4, PT, R3.reuse, 0x58, P3 ;  /* 0x000000580300780c */ /* 0x040fe20001f84270 */
[-C--:B------:R-:W-:Y:S01]  /*7970*/  FMUL R30, R30, R120.reuse ;  /* 0x000000781e1e7220 */ /* 0x080fe20000400000 */
[C---:B------:R-:W-:Y:S01]  /*7980*/  ISETP.GT.AND P3, PT, R3.reuse, 0x59, P3 ;  /* 0x000000590300780c */ /* 0x040fe20001f64270 */
[----:B------:R-:W-:Y:S01]  /*7990*/  @P5 STG.E.U16 desc[UR38][R8.64+0xa2], R115 ;  /* 0x0000a27308005986 */ /* 0x000fe2000c101526 */
[----:B------:R-:W-:Y:S01]  /*79a0*/  ISETP.GT.AND P5, PT, R3, 0x58, P2 ;  /* 0x000000580300780c */ /* 0x000fe200017a4270 */
[-C--:B------:R-:W-:Y:S01]  /*79b0*/  FMUL R31, R31, R120.reuse ;  /* 0x000000781f1f7220 */ /* 0x080fe20000400000 */
[----:B------:R-:W-:Y:S01]  /*79c0*/  ISETP.GT.AND P2, PT, R3, 0x59, P2 ;  /* 0x000000590300780c */ /* 0x000fe20001744270 */
[-C--:B------:R-:W-:Y:S01]  /*79d0*/  FMUL R32, R32, R120.reuse ;  /* 0x0000007820207220 */ /* 0x080fe20000400000 */
[----:B------:R-:W-:Y:S01]  /*79e0*/  ISETP.GT.AND P0, PT, R136, 0x88, PT ;  /* 0x000000888800780c */ /* 0x000fe20003f04270 */
[-C--:B------:R-:W-:Y:S01]  /*79f0*/  FMUL R33, R33, R120.reuse ;  /* 0x0000007821217220 */ /* 0x080fe20000400000 */
[----:B------:R-:W-:Y:S01]  /*7a00*/  F2FP.BF16.F32.PACK_AB R119, RZ, R119 ;  /* 0x00000077ff77723e */ /* 0x000fe200000010ff */
[----:B------:R-:W-:Y:S01]  /*7a10*/  FMUL R34, R34, R120 ;  /* 0x0000007822227220 */ /* 0x000fe20000400000 */
[----:B------:R-:W-:Y:S01]  /*7a20*/  F2FP.BF16.F32.PACK_AB R24, RZ, R24 ;  /* 0x00000018ff18723e */ /* 0x000fe200000010ff */
[--C-:B------:R-:W-:Y:S01]  /*7a30*/  @P4 IMAD.MOV.U32 R10, RZ, RZ, R6.reuse ;  /* 0x000000ffff0a4224 */ /* 0x100fe200078e0006 */
[----:B------:R-:W-:Y:S01]  /*7a40*/  F2FP.BF16.F32.PACK_AB R25, RZ, R25 ;  /* 0x00000019ff19723e */ /* 0x000fe200000010ff */
[--C-:B------:R-:W-:Y:S01]  /*7a50*/  @P4 IMAD.MOV.U32 R11, RZ, RZ, R7.reuse ;  /* 0x000000ffff0b4224 */ /* 0x100fe200078e0007 */
[----:B------:R-:W-:Y:S01]  /*7a60*/  F2FP.BF16.F32.PACK_AB R26, RZ, R26 ;  /* 0x0000001aff1a723e */ /* 0x000fe200000010ff */
[-C--:B------:R-:W-:Y:S01]  /*7a70*/  FMUL R35, R35, R120.reuse ;  /* 0x0000007823237220 */ /* 0x080fe20000400000 */
[----:B------:R-:W-:Y:S01]  /*7a80*/  F2FP.BF16.F32.PACK_AB R27, RZ, R27 ;  /* 0x0000001bff1b723e */ /* 0x000fe200000010ff */
[-C--:B------:R-:W-:Y:S01]  /*7a90*/  FMUL R36, R36, R120.reuse ;  /* 0x0000007824247220 */ /* 0x080fe20000400000 */
[----:B------:R0:W-:Y:S01]  /*7aa0*/  @P4 STG.E.U16 desc[UR38][R10.64+0xb0], R116 ;  /* 0x0000b0740a004986 */ /* 0x0001e2000c101526 */
[----:B------:R-:W-:Y:S01]  /*7ab0*/  ISETP.GT.AND P4, PT, R3, RZ, P1 ;  /* 0x000000ff0300720c */ /* 0x000fe20000f84270 */
[----:B------:R-:W-:Y:S01]  /*7ac0*/  FMUL R37, R37, R120 ;  /* 0x0000007825257220 */ /* 0x000fe20000400000 */
[----:B------:R-:W-:Y:S01]  /*7ad0*/  F2FP.BF16.F32.PACK_AB R28, RZ, R28 ;  /* 0x0000001cff1c723e */ /* 0x000fe200000010ff */
[-C--:B------:R-:W-:Y:S01]  /*7ae0*/  FMUL R38, R38, R120.reuse ;  /* 0x0000007826267220 */ /* 0x080fe20000400000 */
[----:B------:R-:W-:Y:S01]  /*7af0*/  F2FP.BF16.F32.PACK_AB R29, RZ, R29 ;  /* 0x0000001dff1d723e */ /* 0x000fe200000010ff */
[----:B------:R-:W-:Y:S01]  /*7b00*/  FMUL R39, R39, R120 ;  /* 0x0000007827277220 */ /* 0x000fe20000400000 */
[----:B------:R-:W-:Y:S01]  /*7b10*/  F2FP.BF16.F32.PACK_AB R30, RZ, R30 ;  /* 0x0000001eff1e723e */ /* 0x000fe200000010ff */
[-C--:B------:R-:W-:Y:S01]  /*7b20*/  FMUL R40, R40, R120.reuse ;  /* 0x0000007828287220 */ /* 0x080fe20000400000 */
[----:B------:R-:W-:Y:S01]  /*7b30*/  F2FP.BF16.F32.PACK_AB R31, RZ, R31 ;  /* 0x0000001fff1f723e */ /* 0x000fe200000010ff */
[----:B------:R-:W-:Y:S01]  /*7b40*/  FMUL R41, R41, R120 ;  /* 0x0000007829297220 */ /* 0x000fe20000400000 */
[----:B------:R-:W-:Y:S01]  /*7b50*/  F2FP.BF16.F32.PACK_AB R32, RZ, R32 ;  /* 0x00000020ff20723e */ /* 0x000fe200000010ff */
[----:B0-----:R-:W-:Y:S01]  /*7b60*/  @P3 IMAD.MOV.U32 R10, RZ, RZ, R6 ;  /* 0x000000ffff0a3224 */ /* 0x001fe200078e0006 */
[----:B------:R-:W-:Y:S01]  /*7b70*/  F2FP.BF16.F32.PACK_AB R33, RZ, R33 ;  /* 0x00000021ff21723e */ /* 0x000fe200000010ff */
[----:B------:R-:W-:Y:S01]  /*7b80*/  @P3 IMAD.MOV.U32 R11, RZ, RZ, R7 ;  /* 0x000000ffff0b3224 */ /* 0x000fe200078e0007 */
[----:B------:R-:W-:Y:S01]  /*7b90*/  F2FP.BF16.F32.PACK_AB R34, RZ, R34 ;  /* 0x00000022ff22723e */ /* 0x000fe200000010ff */
[-C--:B------:R-:W-:Y:S01]  /*7ba0*/  FMUL R42, R42, R120.reuse ;  /* 0x000000782a2a7220 */ /* 0x080fe20000400000 */
[----:B------:R-:W-:Y:S01]  /*7bb0*/  F2FP.BF16.F32.PACK_AB R35, RZ, R35 ;  /* 0x00000023ff23723e */ /* 0x000fe200000010ff */
[-C--:B------:R-:W-:Y:S01]  /*7bc0*/  FMUL R43, R43, R120.reuse ;  /* 0x000000782b2b7220 */ /* 0x080fe20000400000 */
[----:B------:R0:W-:Y:S01]  /*7bd0*/  @P3 STG.E.U16 desc[UR38][R10.64+0xb2], R117 ;  /* 0x0000b2750a003986 */ /* 0x0001e2000c101526 */
[----:B------:R-:W-:Y:S01]  /*7be0*/  ISETP.GT.AND P3, PT, R3, 0x1, P1 ;  /* 0x000000010300780c */ /* 0x000fe20000f64270 */
[----:B------:R-:W-:Y:S01]  /*7bf0*/  FMUL R44, R44, R120 ;  /* 0x000000782c2c7220 */ /* 0x000fe20000400000 */
[----:B------:R-:W-:Y:S01]  /*7c00*/  F2FP.BF16.F32.PACK_AB R36, RZ, R36 ;  /* 0x00000024ff24723e */ /* 0x000fe200000010ff */
[----:B------:R1:W-:Y:S01]  /*7c10*/  @P5 STG.E.U16 desc[UR38][R8.64+0xb0], R118 ;  /* 0x0000b07608005986 */ /* 0x0003e2000c101526 */
[----:B------:R-:W-:Y:S01]  /*7c20*/  LEA R6, P5, R127, R6, 0x1 ;  /* 0x000000067f067211 */ /* 0x000fe200078a08ff */
[-C--:B------:R-:W-:Y:S01]  /*7c30*/  FMUL R45, R45, R120.reuse ;  /* 0x000000782d2d7220 */ /* 0x080fe20000400000 */
[----:B------:R-:W-:Y:S01]  /*7c40*/  F2FP.BF16.F32.PACK_AB R37, RZ, R37 ;  /* 0x00000025ff25723e */ /* 0x000fe200000010ff */
[-C--:B------:R-:W-:Y:S01]  /*7c50*/  FMUL R46, R46, R120.reuse ;  /* 0x000000782e2e7220 */ /* 0x080fe20000400000 */
[----:B------:R-:W-:Y:S01]  /*7c60*/  LEA.HI.X R7, R127, R7, R124, 0x1, P5 ;  /* 0x000000077f077211 */ /* 0x000fe200028f0c7c */
[-C--:B------:R-:W-:Y:S01]  /*7c70*/  FMUL R47, R47, R120.reuse ;  /* 0x000000782f2f7220 */ /* 0x080fe20000400000 */
[----:B------:R-:W-:Y:S01]  /*7c80*/  ISETP.GT.AND P5, PT, R3, 0x1, P0 ;  /* 0x000000010300780c */ /* 0x000fe200007a4270 */
[----:B0-----:R-:W-:Y:S01]  /*7c90*/  @P2 IMAD.MOV.U32 R10, RZ, RZ, R8 ;  /* 0x000000ffff0a2224 */ /* 0x001fe200078e0008 */
[----:B------:R-:W-:Y:S01]  /*7ca0*/  @P2 MOV R11, R9 ;  /* 0x00000009000b2202 */ /* 0x000fe20000000f00 */
[----:B------:R-:W-:Y:S01]  /*7cb0*/  FMUL R48, R48, R120 ;  /* 0x0000007830307220 */ /* 0x000fe20000400000 */
[----:B------:R-:W-:Y:S01]  /*7cc0*/  F2FP.BF16.F32.PACK_AB R38, RZ, R38 ;  /* 0x00000026ff26723e */ /* 0x000fe200000010ff */
[-C--:B------:R-:W-:Y:S01]  /*7cd0*/  FMUL R49, R49, R120.reuse ;  /* 0x0000007831317220 */ /* 0x080fe20000400000 */
[----:B------:R-:W-:Y:S01]  /*7ce0*/  F2FP.BF16.F32.PACK_AB R39, RZ, R39 ;  /* 0x00000027ff27723e */ /* 0x000fe200000010ff */
[----:B------:R-:W-:Y:S01]  /*7cf0*/  @P2 STG.E.U16 desc[UR38][R10.64+0xb2], R119 ;  /* 0x0000b2770a002986 */ /* 0x000fe2000c101526 */
[C---:B------:R-:W-:Y:S01]  /*7d00*/  ISETP.GT.AND P2, PT, R3.reuse, RZ, P0 ;  /* 0x000000ff0300720c */ /* 0x040fe20000744270 */
[----:B------:R-:W-:Y:S01]  /*7d10*/  FMUL R50, R50, R120 ;  /* 0x0000007832327220 */ /* 0x000fe20000400000 */
[----:B------:R-:W-:Y:S01]  /*7d20*/  F2FP.BF16.F32.PACK_AB R40, RZ, R40 ;  /* 0x00000028ff28723e */ /* 0x000fe200000010ff */
[----:B------:R-:W-:Y:S01]  /*7d30*/  @P4 STG.E.U16 desc[UR38][R6.64], R24 ;  /* 0x0000001806004986 */ /* 0x000fe2000c101526 */
[----:B------:R-:W-:Y:S01]  /*7d40*/  ISETP.GT.AND P4, PT, R3, 0x8, P1 ;  /* 0x000000080300780c */ /* 0x000fe20000f84270 */
[----:B------:R-:W-:Y:S01]  /*7d50*/  FMUL R51, R51, R120 ;  /* 0x0000007833337220 */ /* 0x000fe20000400000 */
[----:B------:R-:W-:Y:S01]  /*7d60*/  F2FP.BF16.F32.PACK_AB R41, RZ, R41 ;  /* 0x00000029ff29723e */ /* 0x000fe200000010ff */
[----:B------:R-:W-:Y:S01]  /*7d70*/  @P3 STG.E.U16 desc[UR38][R6.64+0x2], R25 ;  /* 0x0000021906003986 */ /* 0x000fe2000c101526 */
[----:B-1----:R-:W-:Y:S01]  /*7d80*/  IADD3 R8, P3, R5, R6, RZ ;  /* 0x0000000605087210 */ /* 0x002fe20007f7e0ff */
[----:B------:R-:W-:Y:S01]  /*7d90*/  FMUL R52, R52, R120 ;  /* 0x0000007834347220 */ /* 0x000fe20000400000 */
[----:B------:R-:W-:Y:S01]  /*7da0*/  F2FP.BF16.F32.PACK_AB R42, RZ, R42 ;  /* 0x0000002aff2a723e */ /* 0x000fe200000010ff */
[----:B------:R-:W-:Y:S01]  /*7db0*/  FMUL R53, R53, R120 ;  /* 0x0000007835357220 */ /* 0x000fe20000400000 */
[----:B------:R-:W-:Y:S01]  /*7dc0*/  F2FP.BF16.F32.PACK_AB R43, RZ, R43 ;  /* 0x0000002bff2b723e */ /* 0x000fe200000010ff */
[----:B------:R-:W-:Y:S01]  /*7dd0*/  IMAD.X R9, R4, 0x1, R7, P3 ;  /* 0x0000000104097824 */ /* 0x000fe200018e0607 */
[C---:B------:R-:W-:Y:S01]  /*7de0*/  ISETP.GT.AND P3, PT, R3.reuse, 0x9, P1 ;  /* 0x000000090300780c */ /* 0x040fe20000f64270 */
[----:B------:R-:W-:Y:S01]  /*7df0*/  @P5 IMAD.MOV.U32 R4, RZ, RZ, R8 ;  /* 0x000000ffff045224 */ /* 0x000fe200078e0008 */
[----:B------:R-:W-:Y:S01]  /*7e00*/  F2FP.BF16.F32.PACK_AB R44, RZ, R44 ;  /* 0x0000002cff2c723e */ /* 0x000fe200000010ff */
[----:B------:R-:W-:Y:S01]  /*7e10*/  @P5 IMAD.MOV.U32 R5, RZ, RZ, R9 ;  /* 0x000000ffff055224 */ /* 0x000fe200078e0009 */
[----:B------:R-:W-:Y:S01]  /*7e20*/  @P2 STG.E.U16 desc[UR38][R8.64], R26 ;  /* 0x0000001a08002986 */ /* 0x000fe2000c101526 */
[C---:B------:R-:W-:Y:S01]  /*7e30*/  ISETP.GT.AND P2, PT, R3.reuse, 0x8, P0 ;  /* 0x000000080300780c */ /* 0x040fe20000744270 */
[-C--:B------:R-:W-:Y:S01]  /*7e40*/  FMUL R54, R54, R120.reuse ;  /* 0x0000007836367220 */ /* 0x080fe20000400000 */
[----:B------:R-:W-:Y:S01]  /*7e50*/  F2FP.BF16.F32.PACK_AB R45, RZ, R45 ;  /* 0x0000002dff2d723e */ /* 0x000fe200000010ff */
[----:B------:R0:W-:Y:S01]  /*7e60*/  @P5 STG.E.U16 desc[UR38][R4.64+0x2], R27 ;  /* 0x0000021b04005986 */ /* 0x0001e2000c101526 */
[----:B------:R-:W-:Y:S01]  /*7e70*/  ISETP.GT.AND P5, PT, R3, 0x9, P0 ;  /* 0x000000090300780c */ /* 0x000fe200007a4270 */
        /* <DEDUP_REMOVED lines=12> */
[--C-:B------:R-:W-:Y:S01]  /*7f40*/  @P4 IMAD.MOV.U32 R5, RZ, RZ, R7.reuse ;  /* 0x000000ffff054224 */ /* 0x100fe200078e0007 */
        /* <DEDUP_REMOVED lines=17> */
[----:B------:R-:W-:Y:S01]  /*8060*/  @P3 MOV R4, R6 ;  /* 0x0000000600043202 */ /* 0x000fe20000000f00 */
[-C--:B------:R-:W-:Y:S01]  /*8070*/  FMUL R67, R67, R120.reuse ;  /* 0x0000007843437220 */ /* 0x080fe20000400000 */
[----:B------:R-:W-:Y:S01]  /*8080*/  F2FP.BF16.F32.PACK_AB R59, RZ, R59 ;  /* 0x0000003bff3b723e */ /* 0x000fe200000010ff */
[----:B------:R-:W-:Y:S01]  /*8090*/  FMUL R68, R68, R120 ;  /* 0x0000007844447220 */ /* 0x000fe20000400000 */
[----:B------:R-:W-:Y:S01]  /*80a0*/  F2FP.BF16.F32.PACK_AB R60, RZ, R60 ;  /* 0x0000003cff3c723e */ /* 0x000fe200000010ff */
[----:B------:R0:W-:Y:S01]  /*80b0*/  @P3 STG.E.U16 desc[UR38][R4.64+0x12], R29 ;  /* 0x0000121d04003986 */ /* 0x0001e2000c101526 */
[----:B------:R-:W-:Y:S01]  /*80c0*/  ISETP.GT.AND P3, PT, R3, 0x11, P1 ;  /* 0x000000110300780c */ /* 0x000fe20000f64270 */
[-C--:B------:R-:W-:Y:S01]  /*80d0*/  FMUL R69, R69, R120.reuse ;  /* 0x0000007845457220 */ /* 0x080fe20000400000 */
[----:B------:R-:W-:Y:S01]  /*80e0*/  F2FP.BF16.F32.PACK_AB R61, RZ, R61 ;  /* 0x0000003dff3d723e */ /* 0x000fe200000010ff */
[----:B------:R-:W-:Y:S01]  /*80f0*/  FMUL R70, R70, R120 ;  /* 0x0000007846467220 */ /* 0x000fe20000400000 */
[----:B------:R-:W-:Y:S01]  /*8100*/  F2FP.BF16.F32.PACK_AB R62, RZ, R62 ;  /* 0x0000003eff3e723e */ /* 0x000fe200000010ff */
[----:B------:R-:W-:Y:S01]  /*8110*/  FMUL R71, R71, R120 ;  /* 0x0000007847477220 */ /* 0x000fe20000400000 */
[----:B------:R-:W-:-:S02]  /*8120*/  F2FP.BF16.F32.PACK_AB R63, RZ, R63 ;  /* 0x0000003fff3f723e */ /* 0x000fc400000010ff */
[----:B------:R-:W-:Y:S02]  /*8130*/  F2FP.BF16.F32.PACK_AB R64, RZ, R64 ;  /* 0x00000040ff40723e */ /* 0x000fe400000010ff */
[----:B------:R-:W-:Y:S01]  /*8140*/  F2FP.BF16.F32.PACK_AB R65, RZ, R65 ;  /* 0x00000041ff41723e */ /* 0x000fe200000010ff */
[----:B0-----:R-:W-:Y:S01]  /*8150*/  @P2 IMAD.MOV.U32 R4, RZ, RZ, R8 ;  /* 0x000000ffff042224 */ /* 0x001fe200078e0008 */
[----:B------:R-:W-:Y:S01]  /*8160*/  F2FP.BF16.F32.PACK_AB R66, RZ, R66 ;  /* 0x00000042ff42723e */ /* 0x000fe200000010ff */
[----:B------:R-:W-:Y:S01]  /*8170*/  @P2 IMAD.MOV.U32 R5, RZ, RZ, R9 ;  /* 0x000000ffff052224 */ /* 0x000fe200078e0009 */
[----:B------:R-:W-:Y:S02]  /*8180*/  F2FP.BF16.F32.PACK_AB R67, RZ, R67 ;  /* 0x00000043ff43723e */ /* 0x000fe400000010ff */
[----:B------:R-:W-:Y:S02]  /*8190*/  F2FP.BF16.F32.PACK_AB R68, RZ, R68 ;  /* 0x00000044ff44723e */ /* 0x000fe400000010ff */
[----:B------:R0:W-:Y:S01]  /*81a0*/  @P2 STG.E.U16 desc[UR38][R4.64+0x10], R30 ;  /* 0x0000101e04002986 */ /* 0x0001e2000c101526 */
[----:B------:R-:W-:-:S02]  /*81b0*/  ISETP.GT.AND P2, PT, R3, 0x10, P0 ;  /* 0x000000100300780c */ /* 0x000fc40000744270 */
[----:B------:R-:W-:Y:S02]  /*81c0*/  F2FP.BF16.F32.PACK_AB R69, RZ, R69 ;  /* 0x00000045ff45723e */ /* 0x000fe400000010ff */
[----:B------:R-:W-:Y:S02]  /*81d0*/  F2FP.BF16.F32.PACK_AB R70, RZ, R70 ;  /* 0x00000046ff46723e */ /* 0x000fe400000010ff */
[----:B------:R-:W-:Y:S01]  /*81e0*/  F2FP.BF16.F32.PACK_AB R71, RZ, R71 ;  /* 0x00000047ff47723e */ /* 0x000fe200000010ff */
[----:B0-----:R-:W-:Y:S02]  /*81f0*/  @P5 IMAD.MOV.U32 R4, RZ, RZ, R8 ;  /* 0x000000ffff045224 */ /* 0x001fe400078e0008 */
[----:B------:R-:W-:-:S05]  /*8200*/  @P5 IMAD.MOV.U32 R5, RZ, RZ, R9 ;  /* 0x000000ffff055224 */ /* 0x000fca00078e0009 */
[----:B------:R0:W-:Y:S01]  /*8210*/  @P5 STG.E.U16 desc[UR38][R4.64+0x12], R31 ;  /* 0x0000121f04005986 */ /* 0x0001e2000c101526 */
[----:B------:R-:W-:Y:S02]  /*8220*/  ISETP.GT.AND P5, PT, R3, 0x11, P0 ;  /* 0x000000110300780c */ /* 0x000fe400007a4270 */
[----:B0-----:R-:W-:Y:S01]  /*8230*/  @P4 MOV R4, R6 ;  /* 0x0000000600044202 */ /* 0x001fe20000000f00 */
[----:B------:R-:W-:-:S05]  /*8240*/  @P4 IMAD.MOV.U32 R5, RZ, RZ, R7 ;  /* 0x000000ffff054224 */ /* 0x000fca00078e0007 */
[----:B------:R0:W-:Y:S01]  /*8250*/  @P4 STG.E.U16 desc[UR38][R4.64+0x20], R32 ;  /* 0x0000202004004986 */ /* 0x0001e2000c101526 */
[----:B------:R-:W-:Y:S01]  /*8260*/  ISETP.GT.AND P4, PT, R3, 0x18, P1 ;  /* 0x000000180300780c */ /* 0x000fe20000f84270 */
[----:B0-----:R-:W-:Y:S02]  /*8270*/  @P3 IMAD.MOV.U32 R4, RZ, RZ, R6 ;  /* 0x000000ffff043224 */ /* 0x001fe400078e0006 */
[----:B------:R-:W-:-:S05]  /*8280*/  @P3 IMAD.MOV.U32 R5, RZ, RZ, R7 ;  /* 0x000000ffff053224 */ /* 0x000fca00078e0007 */
[----:B------:R0:W-:Y:S01]  /*8290*/  @P3 STG.E.U16 desc[UR38][R4.64+0x22], R33 ;  /* 0x0000222104003986 */ /* 0x0001e2000c101526 */
[----:B------:R-:W-:Y:S01]  /*82a0*/  ISETP.GT.AND P3, PT, R3, 0x19, P1 ;  /* 0x000000190300780c */ /* 0x000fe20000f64270 */
        /* <DEDUP_REMOVED lines=123> */
[C---:B------:R-:W-:Y:S02]  /*8a60*/  ISETP.GT.AND P4, PT, R3.reuse, 0x51, P0 ;  /* 0x000000510300780c */ /* 0x040fe40000784270 */
[----:B------:R-:W-:Y:S02]  /*8a70*/  ISETP.GT.AND P0, PT, R3, 0x59, P0 ;  /* 0x000000590300780c */ /* 0x000fe40000704270 */
[----:B0-----:R-:W-:Y:S01]  /*8a80*/  @P3 MOV R4, R6 ;  /* 0x0000000600043202 */ /* 0x001fe20000000f00 */
[----:B------:R-:W-:-:S05]  /*8a90*/  @P3 IMAD.MOV.U32 R5, RZ, RZ, R7 ;  /* 0x000000ffff053224 */ /* 0x000fca00078e0007 */
[----:B------:R0:W-:Y:S01]  /*8aa0*/  @P3 STG.E.U16 desc[UR38][R4.64+0xa2], R65 ;  /* 0x0000a24104003986 */ /* 0x0001e2000c101526 */
[C---:B------:R-:W-:Y:S02]  /*8ab0*/  ISETP.GT.AND P3, PT, R3.reuse, 0x58, P1 ;  /* 0x000000580300780c */ /* 0x040fe40000f64270 */
[----:B------:R-:W-:Y:S01]  /*8ac0*/  ISETP.GT.AND P1, PT, R3, 0x59, P1 ;  /* 0x000000590300780c */ /* 0x000fe20000f24270 */
[----:B0-----:R-:W-:Y:S02]  /*8ad0*/  @P2 IMAD.MOV.U32 R4, RZ, RZ, R8 ;  /* 0x000000ffff042224 */ /* 0x001fe400078e0008 */
[----:B------:R-:W-:-:S05]  /*8ae0*/  @P2 IMAD.MOV.U32 R5, RZ, RZ, R9 ;  /* 0x000000ffff052224 */ /* 0x000fca00078e0009 */
[----:B------:R0:W-:Y:S02]  /*8af0*/  @P2 STG.E.U16 desc[UR38][R4.64+0xa0], R66 ;  /* 0x0000a04204002986 */ /* 0x0001e4000c101526 */
[----:B0-----:R-:W-:Y:S02]  /*8b00*/  @P4 IMAD.MOV.U32 R4, RZ, RZ, R8 ;  /* 0x000000ffff044224 */ /* 0x001fe400078e0008 */
[----:B------:R-:W-:-:S05]  /*8b10*/  @P4 IMAD.MOV.U32 R5, RZ, RZ, R9 ;  /* 0x000000ffff054224 */ /* 0x000fca00078e0009 */
[----:B------:R0:W-:Y:S02]  /*8b20*/  @P4 STG.E.U16 desc[UR38][R4.64+0xa2], R67 ;  /* 0x0000a24304004986 */ /* 0x0001e4000c101526 */
[----:B0-----:R-:W-:Y:S01]  /*8b30*/  @P3 MOV R4, R6 ;  /* 0x0000000600043202 */ /* 0x001fe20000000f00 */
[----:B------:R-:W-:-:S05]  /*8b40*/  @P3 IMAD.MOV.U32 R5, RZ, RZ, R7 ;  /* 0x000000ffff053224 */ /* 0x000fca00078e0007 */
[----:B------:R0:W-:Y:S04]  /*8b50*/  @P3 STG.E.U16 desc[UR38][R4.64+0xb0], R68 ;  /* 0x0000b04404003986 */ /* 0x0001e8000c101526 */
[----:B------:R1:W-:Y:S01]  /*8b60*/  @P1 STG.E.U16 desc[UR38][R6.64+0xb2], R69 ;  /* 0x0000b24506001986 */ /* 0x0003e2000c101526 */
[----:B0-----:R-:W-:Y:S02]  /*8b70*/  @P5 IMAD.MOV.U32 R4, RZ, RZ, R8 ;  /* 0x000000ffff045224 */ /* 0x001fe400078e0008 */
[----:B------:R-:W-:-:S05]  /*8b80*/  @P5 IMAD.MOV.U32 R5, RZ, RZ, R9 ;  /* 0x000000ffff055224 */ /* 0x000fca00078e0009 */
[----:B------:R1:W-:Y:S04]  /*8b90*/  @P5 STG.E.U16 desc[UR38][R4.64+0xb0], R70 ;  /* 0x0000b04604005986 */ /* 0x0003e8000c101526 */
[----:B------:R1:W-:Y:S02]  /*8ba0*/  @P0 STG.E.U16 desc[UR38][R8.64+0xb2], R71 ;  /* 0x0000b24708000986 */ /* 0x0003e4000c101526 */
.L_x_218:
[----:B------:R-:W-:Y:S05]  /*8bb0*/  BSYNC B0 ;  /* 0x0000000000007941 */ /* 0x000fea0003800000 */
.L_x_28:
[----:B------:R-:W-:Y:S01]  /*8bc0*/  IADD3 R16, P0, R16, UR36, RZ ;  /* 0x0000002410107c10 */ /* 0x000fe2000ff1e0ff */
[----:B------:R-:W-:Y:S01]  /*8bd0*/  ULDC.64 UR4, c[0x0][0x650] ;  /* 0x0001940000047ab9 */ /* 0x000fe20000000a00 */
[----:B------:R-:W-:Y:S01]  /*8be0*/  PRMT R3, RZ, 0x7610, R3 ;  /* 0x00007610ff037816 */ /* 0x000fe20000000003 */
[----:B------:R-:W-:Y:S01]  /*8bf0*/  IMAD.MOV.U32 R132, RZ, RZ, -0x1 ;  /* 0xffffffffff847424 */ /* 0x000fe200078e00ff */
[----:B------:R-:W-:Y:S01]  /*8c00*/  IADD3.X R17, R17, UR42, RZ, P0, !PT ;  /* 0x0000002a11117c10 */ /* 0x000fe200087fe4ff */
[----:B------:R-:W-:Y:S01]  /*8c10*/  IMAD.MOV.U32 R19, RZ, RZ, -0x1 ;  /* 0xffffffffff137424 */ /* 0x000fe200078e00ff */
[----:B------:R-:W-:-:S04]  /*8c20*/  ISETP.GE.U32.AND P0, PT, R16, UR4, PT ;  /* 0x0000000410007c0c */ /* 0x000fc8000bf06070 */
[----:B------:R-:W-:-:S13]  /*8c30*/  ISETP.GE.U32.AND.EX P0, PT, R17, UR5, PT, P0 ;  /* 0x0000000511007c0c */ /* 0x000fda000bf06100 */
[----:B------:R-:W-:Y:S05]  /*8c40*/  @P0 BRA `(.L_x_219) ;  /* 0x0000000400500947 */ /* 0x000fea0003800000 */
[----:B------:R-:W2:Y:S01]  /*8c50*/  LDC.64 R10, c[0x0][0x628] ;  /* 0x00018a00ff0a7b82 */ /* 0x000ea20000000a00 */
[----:B------:R-:W2:Y:S01]  /*8c60*/  S2R R12, SR_CTAID.X ;  /* 0x00000000000c7919 */ /* 0x000ea20000002500 */
[----:B-1----:R-:W-:Y:S01]  /*8c70*/  MOV R8, R16 ;  /* 0x0000001000087202 */ /* 0x002fe20000000f00 */
[----:B0-----:R-:W-:Y:S01]  /*8c80*/  IMAD.MOV.U32 R9, RZ, RZ, R17 ;  /* 0x000000ffff097224 */ /* 0x001fe200078e0011 */
[----:B------:R-:W0:Y:S04]  /*8c90*/  S2R R20, SR_CTAID.Y ;  /* 0x0000000000147919 */ /* 0x000e280000002600 */
[----:B------:R-:W1:Y:S08]  /*8ca0*/  LDC R0, c[0x0][0x630] ;  /* 0x00018c00ff007b82 */ /* 0x000e700000000800 */
[----:B------:R-:W0:Y:S01]  /*8cb0*/  LDC.64 R14, c[0x0][0x620] ;  /* 0x00018800ff0e7b82 */ /* 0x000e220000000a00 */
[----:B--2---:R-:W-:-:S04]  /*8cc0*/  ISETP.NE.U32.AND P0, PT, R10, RZ, PT ;  /* 0x000000ff0a00720c */ /* 0x004fc80003f05070 */
[----:B------:R-:W-:-:S13]  /*8cd0*/  ISETP.NE.AND.EX P0, PT, R11, RZ, PT, P0 ;  /* 0x000000ff0b00720c */ /* 0x000fda0003f05300 */
[----:B01----:R-:W-:Y:S05]  /*8ce0*/  @!P0 BRA `(.L_x_220) ;  /* 0x0000000000288947 */ /* 0x003fea0003800000 */
        /* <DEDUP_REMOVED lines=10> */
.L_x_220:
[-CC-:B------:R-:W-:Y:S01]  /*8d90*/  SHF.R.U64 R19, R8, R0.reuse, R9.reuse ;  /* 0x0000000008137219 */ /* 0x180fe20000001209 */
[----:B------:R-:W0:Y:S01]  /*8da0*/  LDC.64 R26, c[0x0][0x640] ;  /* 0x00019000ff1a7b82 */ /* 0x000e220000000a00 */
[----:B------:R-:W-:Y:S01]  /*8db0*/  SHF.R.U32.HI R0, RZ, R0, R9 ;  /* 0x00000000ff007219 */ /* 0x000fe20000011609 */
[----:B------:R-:W-:Y:S01]  /*8dc0*/  ULDC UR4, c[0x0][0x150] ;  /* 0x0000540000047ab9 */ /* 0x000fe20000000800 */
[----:B------:R-:W-:Y:S02]  /*8dd0*/  IADD3 R3, P0, RZ, -R19, RZ ;  /* 0x80000013ff037210 */ /* 0x000fe40007f1e0ff */
[----:B------:R-:W-:-:S03]  /*8de0*/  I2FP.F32.U32 R7, R12 ;  /* 0x0000000c00077245 */ /* 0x000fc60000201000 */
[----:B------:R-:W1:Y:S01]  /*8df0*/  LDC R6, c[0x0][0x618] ;  /* 0x00018600ff067b82 */ /* 0x000e620000000800 */
[----:B------:R-:W-:Y:S02]  /*8e00*/  IMAD.X R5, RZ, RZ, ~R0, P0 ;  /* 0x000000ffff057224 */ /* 0x000fe400000e0e00 */
[----:B------:R-:W-:Y:S01]  /*8e10*/  FMUL R7, R7, UR4 ;  /* 0x0000000407077c20 */ /* 0x000fe20008400000 */
[----:B------:R-:W-:Y:S01]  /*8e20*/  ULDC UR4, c[0x0][0x154] ;  /* 0x0000550000047ab9 */ /* 0x000fe20000000800 */
[-C--:B------:R-:W-:Y:S02]  /*8e30*/  IMAD R0, R5, R14.reuse, RZ ;  /* 0x0000000e05007224 */ /* 0x080fe400078e02ff */
[C---:B------:R-:W-:Y:S01]  /*8e40*/  IMAD.WIDE.U32 R4, R3.reuse, R14, R16 ;  /* 0x0000000e03047225 */ /* 0x040fe200078e0010 */
[----:B------:R-:W2:Y:S01]  /*8e50*/  LDC R8, c[0x0][0x608] ;  /* 0x00018200ff087b82 */ /* 0x000ea20000000800 */
[----:B------:R-:W3:Y:S02]  /*8e60*/  F2I.U32.TRUNC.NTZ R7, R7 ;  /* 0x0000000700077305 */ /* 0x000ee4000020f000 */
[----:B------:R-:W-:Y:S01]  /*8e70*/  IMAD R3, R3, R15, R0 ;  /* 0x0000000f03037224 */ /* 0x000fe200078e0200 */
[----:B------:R-:W-:-:S04]  /*8e80*/  I2FP.F32.U32 R0, R20 ;  /* 0x0000001400007245 */ /* 0x000fc80000201000 */
[----:B------:R-:W4:Y:S01]  /*8e90*/  LDC R11, c[0x0][0x658] ;  /* 0x00019600ff0b7b82 */ /* 0x000f220000000800 */
[----:B------:R-:W-:Y:S02]  /*8ea0*/  IADD3 R3, R5, R3, RZ ;  /* 0x0000000305037210 */ /* 0x000fe40007ffe0ff */
[----:B0-----:R-:W-:-:S04]  /*8eb0*/  ISETP.NE.U32.AND P0, PT, R26, RZ, PT ;  /* 0x000000ff1a00720c */ /* 0x001fc80003f05070 */
[----:B------:R-:W-:Y:S01]  /*8ec0*/  ISETP.NE.AND.EX P0, PT, R27, RZ, PT, P0 ;  /* 0x000000ff1b00720c */ /* 0x000fe20003f05300 */
[----:B------:R-:W0:Y:S01]  /*8ed0*/  LDC R9, c[0x0][0x144] ;  /* 0x00005100ff097b82 */ /* 0x000e220000000800 */
[-C--:B-1----:R-:W-:Y:S01]  /*8ee0*/  SHF.R.U64 R10, R4, R6.reuse, R3 ;  /* 0x00000006040a7219 */ /* 0x082fe20000001203 */
[----:B---3--:R-:W-:Y:S01]  /*8ef0*/  IMAD.MOV R7, RZ, RZ, -R7 ;  /* 0x000000ffff077224 */ /* 0x008fe200078e0a07 */
[----:B------:R-:W-:Y:S01]  /*8f00*/  SHF.R.U32.HI R3, RZ, R6, R3 ;  /* 0x00000006ff037219 */ /* 0x000fe20000011603 */
[----:B------:R-:W-:-:S04]  /*8f10*/  FMUL R6, R0, UR4 ;  /* 0x0000000400067c20 */ /* 0x000fc80008400000 */
[----:B------:R-:W1:Y:S01]  /*8f20*/  LDC R21, c[0x0][0x148] ;  /* 0x00005200ff157b82 */ /* 0x000e620000000800 */
[----:B------:R3:W0:Y:S01]  /*8f30*/  F2I.U32.TRUNC.NTZ R14, R6 ;  /* 0x00000006000e7305 */ /* 0x000622000020f000 */
[-CC-:B--2---:R-:W-:Y:S02]  /*8f40*/  SHF.R.U64 R13, R10, R8.reuse, R3.reuse ;  /* 0x000000080a0d7219 */ /* 0x184fe40000001203 */
[----:B------:R-:W-:-:S04]  /*8f50*/  SHF.R.U32.HI R0, RZ, R8, R3 ;  /* 0x00000008ff007219 */ /* 0x000fc80000011603 */
[----:B------:R-:W2:Y:S01]  /*8f60*/  LDC R24, c[0x0][0x600] ;  /* 0x00018000ff187b82 */ /* 0x000ea20000000800 */
[-CC-:B----4-:R-:W-:Y:S02]  /*8f70*/  SHF.R.U64 R15, R13, R11.reuse, R0.reuse ;  /* 0x0000000b0d0f7219 */ /* 0x190fe40000001200 */
[----:B------:R-:W-:-:S03]  /*8f80*/  SHF.R.U32.HI R5, RZ, R11, R0 ;  /* 0x0000000bff057219 */ /* 0x000fc60000011600 */
[----:B------:R-:W-:Y:S02]  /*8f90*/  IMAD.MOV.U32 R4, RZ, RZ, R15 ;  /* 0x000000ffff047224 */ /* 0x000fe400078e000f */
[----:B------:R-:W4:Y:S01]  /*8fa0*/  LDC R28, c[0x0][0x648] ;  /* 0x00019200ff1c7b82 */ /* 0x000f220000000800 */
[----:B0-----:R-:W-:-:S07]  /*8fb0*/  IMAD R25, R9, R7, R12 ;  /* 0x0000000709197224 */ /* 0x001fce00078e020c */
[----:B------:R-:W0:Y:S08]  /*8fc0*/  LDC R29, c[0x0][0x638] ;  /* 0x00018e00ff1d7b82 */ /* 0x000e300000000800 */
        /* <DEDUP_REMOVED lines=12> */
.L_x_221:
[----:B------:R-:W-:Y:S02]  /*9090*/  ISETP.NE.AND P0, PT, R2, 0x1, PT ;  /* 0x000000010200780c */ /* 0x000fe40003f05270 */
[----:B----4-:R-:W-:Y:S01]  /*90a0*/  SHF.R.U64 R3, R4, R28, R5 ;  /* 0x0000001c04037219 */ /* 0x010fe20000001205 */
[----:B--2---:R-:W-:Y:S01]  /*90b0*/  VIADD R5, R24, 0xffffffff ;  /* 0xffffffff18057836 */ /* 0x004fe20000000000 */
[----:B------:R-:W-:Y:S02]  /*90c0*/  LOP3.LUT R0, R13, R130, RZ, 0xc0, !PT ;  /* 0x000000820d007212 */ /* 0x000fe400078ec0ff */
[----:B------:R-:W-:Y:S01]  /*90d0*/  IADD3 R14, -R14, RZ, RZ ;  /* 0x000000ff0e0e7210 */ /* 0x000fe20007ffe1ff */
[----:B------:R-:W-:Y:S01]  /*90e0*/  IMAD.MOV R4, RZ, RZ, -R3 ;  /* 0x000000ffff047224 */ /* 0x000fe200078e0a03 */
[----:B------:R-:W-:Y:S01]  /*90f0*/  LOP3.LUT R10, R10, R5, RZ, 0xc0, !PT ;  /* 0x000000050a0a7212 */ /* 0x000fe200078ec0ff */
[----:B------:R-:W-:Y:S02]  /*9100*/  IMAD R0, R123, R3, R0 ;  /* 0x000000037b007224 */ /* 0x000fe400078e0200 */
[----:B0-----:R-:W-:-:S02]  /*9110*/  IMAD R3, R4, R29, R15 ;  /* 0x0000001d04037224 */ /* 0x001fc400078e020f */
[----:B------:R-:W-:Y:S02]  /*9120*/  @P0 IMAD R25, R21, R14, R20 ;  /* 0x0000000e15190224 */ /* 0x000fe400078e0214 */
[----:B------:R-:W-:Y:S02]  /*9130*/  IMAD R5, R3, R24, R10 ;  /* 0x0000001803057224 */ /* 0x000fe400078e020a */
[----:B------:R-:W-:Y:S02]  /*9140*/  IMAD R0, R0, R30, R25 ;  /* 0x0000001e00007224 */ /* 0x000fe400078e0219 */
[----:B------:R-:W-:-:S03]  /*9150*/  IMAD.MOV.U32 R4, RZ, RZ, 0x1 ;  /* 0x00000001ff047424 */ /* 0x000fc600078e00ff */
[----:B------:R-:W-:Y:S02]  /*9160*/  SEL R132, R5, R0, !P0 ;  /* 0x0000000005847207 */ /* 0x000fe40004000000 */
[----:B------:R-:W-:Y:S02]  /*9170*/  PRMT R3, R4, 0x7610, R3 ;  /* 0x0000761004037816 */ /* 0x000fe40000000003 */
[----:B------:R-:W-:-:S07]  /*9180*/  SEL R0, R0, R5, !P0 ;  /* 0x0000000500007207 */ /* 0x000fce0004000000 */
.L_x_219:
[----:B------:R-:W-:Y:S01]  /*9190*/  LOP3.LUT P0, RZ, R3, 0xff, RZ, 0xc0, !PT ;  /* 0x000000ff03ff7812 */ /* 0x000fe2000780c0ff */
[----:B------:R-:W-:-:S12]  /*91a0*/  IMAD.MOV.U32 R133, RZ, RZ, R0 ;  /* 0x000000ffff857224 */ /* 0x000fd800078e0000 */
[----:B------:R-:W-:Y:S05]  /*91b0*/  @P0 BRA `(.L_x_222) ;  /* 0xffffff80000c0947 */ /* 0x000fea000383ffff */
[----:B------:R-:W-:Y:S05]  /*91c0*/  EXIT ;  /* 0x000000000000794d */ /* 0x000fea0003800000 */
.L_x_3:
[----:B------:R-:W-:Y:S01]  /*91d0*/  ULDC.64 UR4, c[0x0][0x650] ;  /* 0x0001940000047ab9 */ /* 0x000fe20000000a00 */
[----:B------:R-:W-:Y:S01]  /*91e0*/  PRMT R9, RZ, 0x7610, R9 ;  /* 0x00007610ff097816 */ /* 0x000fe20000000009 */
[----:B------:R-:W-:Y:S01]  /*91f0*/  IMAD.MOV.U32 R19, RZ, RZ, -0x1 ;  /* 0xffffffffff137424 */ /* 0x000fe200078e00ff */
[----:B------:R-:W-:Y:S01]  /*9200*/  ISETP.GE.U32.AND P0, PT, R16, UR4, PT ;  /* 0x0000000410007c0c */ /* 0x000fe2000bf06070 */
[----:B------:R-:W-:Y:S01]  /*9210*/  IMAD.MOV.U32 R8, RZ, RZ, -0x1 ;  /* 0xffffffffff087424 */ /* 0x000fe200078e00ff */
[----:B------:R-:W-:Y:S02]  /*9220*/  MOV R20, 0xffffffff ;  /* 0xffffffff00147802 */ /* 0x000fe40000000f00 */
[----:B------:R-:W-:-:S13]  /*9230*/  ISETP.GE.U32.AND.EX P0, PT, R17, UR5, PT, P0 ;  /* 0x0000000511007c0c */ /* 0x000fda000bf06100 */
[----:B------:R-:W-:Y:S05]  /*9240*/  @P0 BRA `(.L_x_223) ;  /* 0x00000004005c0947 */ /* 0x000fea0003800000 */
[----:B------:R-:W0:Y:S01]  /*9250*/  LDC.64 R14, c[0x0][0x628] ;  /* 0x00018a00ff0e7b82 */ /* 0x000e220000000a00 */
[----:B------:R-:W-:Y:S02]  /*9260*/  IMAD.MOV.U32 R12, RZ, RZ, R16 ;  /* 0x000000ffff0c7224 */ /* 0x000fe400078e0010 */
[----:B------:R-:W-:-:S05]  /*9270*/  IMAD.MOV.U32 R13, RZ, RZ, R17 ;  /* 0x000000ffff0d7224 */ /* 0x000fca00078e0011 */
        /* <DEDUP_REMOVED lines=10> */
[----:B------:R-:W-:Y:S01]  /*9320*/  IMAD.WIDE.U32 R8, R13, R14, RZ ;  /* 0x0000000e0d087225 */ /* 0x000fe200078e00ff */
[----:B------:R-:W-:-:S03]  /*9330*/  MOV R12, R11 ;  /* 0x0000000b000c7202 */ /* 0x000fc60000000f00 */
[----:B------:R-:W-:Y:S01]  /*9340*/  IMAD.X R13, RZ, RZ, RZ, P0 ;  /* 0x000000ffff0d7224 */ /* 0x000fe200000e06ff */
[----:B------:R-:W-:-:S05]  /*9350*/  IADD3 RZ, P0, R9, R10, RZ ;  /* 0x0000000a09ff7210 */ /* 0x000fca0007f1e0ff */
[----:B------:R-:W-:-:S08]  /*9360*/  IMAD.WIDE.U32.X R12, R19, R15, R12, P0 ;  /* 0x0000000f130c7225 */ /* 0x000fd000000e040c */
.L_x_224:
[--C-:B------:R-:W-:Y:S01]  /*9370*/  SHF.R.U64 R14, R12, R20, R13.reuse ;  /* 0x000000140c0e7219 */ /* 0x100fe2000000120d */
[----:B------:R-:W0:Y:S01]  /*9380*/  LDC R24, c[0x0][0x618] ;  /* 0x00018600ff187b82 */ /* 0x000e220000000800 */
[----:B------:R-:W-:Y:S01]  /*9390*/  I2FP.F32.U32 R8, R6 ;  /* 0x0000000600087245 */ /* 0x000fe20000201000 */
[----:B------:R-:W-:Y:S01]  /*93a0*/  ULDC UR4, c[0x0][0x150] ;  /* 0x0000540000047ab9 */ /* 0x000fe20000000800 */
[----:B------:R-:W-:Y:S02]  /*93b0*/  SHF.R.U32.HI R7, RZ, R20, R13 ;  /* 0x00000014ff077219 */ /* 0x000fe4000001160d */
[----:B------:R-:W-:Y:S01]  /*93c0*/  IADD3 R11, P0, RZ, -R14, RZ ;  /* 0x8000000eff0b7210 */ /* 0x000fe20007f1e0ff */
[----:B------:R-:W-:Y:S01]  /*93d0*/  FMUL R13, R8, UR4 ;  /* 0x00000004080d7c20 */ /* 0x000fe20008400000 */
[----:B------:R-:W-:Y:S01]  /*93e0*/  ULDC UR4, c[0x0][0x154] ;  /* 0x0000550000047ab9 */ /* 0x000fe20000000800 */
[----:B------:R-:W1:Y:S02]  /*93f0*/  LDC.64 R26, c[0x0][0x640] ;  /* 0x00019000ff1a7b82 */ /* 0x000e640000000a00 */
[----:B------:R-:W-:-:S02]  /*9400*/  IMAD.X R7, RZ, RZ, ~R7, P0 ;  /* 0x000000ffff077224 */ /* 0x000fc400000e0e07 */
[----:B------:R-:W2:Y:S01]  /*9410*/  F2I.U32.TRUNC.NTZ R13, R13 ;  /* 0x0000000d000d7305 */ /* 0x000ea2000020f000 */
[----:B------:R-:W-:-:S03]  /*9420*/  IMAD.WIDE.U32 R8, R11, R22, R16 ;  /* 0x000000160b087225 */ /* 0x000fc600078e0010 */
[----:B------:R-:W3:Y:S01]  /*9430*/  LDC R15, c[0x0][0x144] ;  /* 0x00005100ff0f7b82 */ /* 0x000ee20000000800 */
[----:B------:R-:W-:-:S04]  /*9440*/  IMAD R10, R7, R22, RZ ;  /* 0x00000016070a7224 */ /* 0x000fc800078e02ff */
[----:B------:R-:W-:Y:S02]  /*9450*/  IMAD R7, R11, R23, R10 ;  /* 0x000000170b077224 */ /* 0x000fe400078e020a */
[----:B------:R-:W-:Y:S01]  /*9460*/  IMAD.MOV.U32 R10, RZ, RZ, -0x1 ;  /* 0xffffffffff0a7424 */ /* 0x000fe200078e00ff */
[----:B------:R-:W4:Y:S01]  /*9470*/  LDC R20, c[0x0][0x608] ;  /* 0x00018200ff147b82 */ /* 0x000f220000000800 */
[----:B------:R-:W-:Y:S01]  /*9480*/  IMAD.IADD R7, R9, 0x1, R7 ;  /* 0x0000000109077824 */ /* 0x000fe200078e0207 */
[----:B------:R-:W-:-:S04]  /*9490*/  I2FP.F32.U32 R9, R5 ;  /* 0x0000000500097245 */ /* 0x000fc80000201000 */
[-C--:B0-----:R-:W-:Y:S01]  /*94a0*/  SHF.R.U64 R12, R8, R24.reuse, R7 ;  /* 0x00000018080c7219 */ /* 0x081fe20000001207 */
[----:B--2---:R-:W-:Y:S01]  /*94b0*/  IMAD.MOV R8, RZ, RZ, -R13 ;  /* 0x000000ffff087224 */ /* 0x004fe200078e0a0d */
[----:B------:R-:W0:Y:S01]  /*94c0*/  LDC R11, c[0x0][0x658] ;  /* 0x00019600ff0b7b82 */ /* 0x000e220000000800 */
[----:B-1----:R-:W-:Y:S01]  /*94d0*/  ISETP.NE.U32.AND P0, PT, R26, RZ, PT ;  /* 0x000000ff1a00720c */ /* 0x002fe20003f05070 */
[----:B------:R-:W-:Y:S01]  /*94e0*/  FMUL R9, R9, UR4 ;  /* 0x0000000409097c20 */ /* 0x000fe20008400000 */
[----:B------:R-:W-:Y:S02]  /*94f0*/  SHF.R.U32.HI R7, RZ, R24, R7 ;  /* 0x00000018ff077219 */ /* 0x000fe40000011607 */
[----:B------:R-:W-:-:S03]  /*9500*/  ISETP.NE.AND.EX P0, PT, R27, RZ, PT, P0 ;  /* 0x000000ff1b00720c */ /* 0x000fc60003f05300 */
[----:B------:R-:W1:Y:S01]  /*9510*/  LDC R22, c[0x0][0x148] ;  /* 0x00005200ff167b82 */ /* 0x000e620000000800 */
[----:B---3--:R-:W-:Y:S02]  /*9520*/  IMAD R23, R15, R8, R6 ;  /* 0x000000080f177224 */ /* 0x008fe400078e0206 */
[----:B------:R-:W-:-:S05]  /*9530*/  IMAD.MOV.U32 R8, RZ, RZ, 0x1 ;  /* 0x00000001ff087424 */ /* 0x000fca00078e00ff */
[----:B------:R-:W2:Y:S01]  /*9540*/  LDC R21, c[0x0][0x600] ;  /* 0x00018000ff157b82 */ /* 0x000ea20000000800 */
[-CC-:B----4-:R-:W-:Y:S02]  /*9550*/  SHF.R.U64 R15, R12, R20.reuse, R7.reuse ;  /* 0x000000140c0f7219 */ /* 0x190fe40000001207 */
[----:B------:R-:W-:Y:S02]  /*9560*/  SHF.R.U32.HI R6, RZ, R20, R7 ;  /* 0x00000014ff067219 */ /* 0x000fe40000011607 */
[----:B------:R3:W4:Y:S03]  /*9570*/  F2I.U32.TRUNC.NTZ R20, R9 ;  /* 0x0000000900147305 */ /* 0x000726000020f000 */
[----:B------:R-:W1:Y:S01]  /*9580*/  LDC R25, c[0x0][0x648] ;  /* 0x00019200ff197b82 */ /* 0x000e620000000800 */
[-C--:B0-----:R-:W-:Y:S02]  /*9590*/  SHF.L.U32 R10, R10, R11.reuse, RZ ;  /* 0x0000000b0a0a7219 */ /* 0x081fe400000006ff */
[----:B------:R-:W-:-:S02]  /*95a0*/  SHF.R.U64 R19, R15, R11, R6 ;  /* 0x0000000b0f137219 */ /* 0x000fc40000001206 */
[-C--:B------:R-:W-:Y:S02]  /*95b0*/  SHF.R.U32.HI R7, RZ, R11.reuse, R6 ;  /* 0x0000000bff077219 */ /* 0x080fe40000011606 */
[----:B------:R-:W-:Y:S01]  /*95c0*/  SHF.L.U32 R24, R8, R11, RZ ;  /* 0x0000000b08187219 */ /* 0x000fe200000006ff */
[----:B------:R-:W0:Y:S01]  /*95d0*/  LDC R28, c[0x0][0x638] ;  /* 0x00018e00ff1c7b82 */ /* 0x000e220000000800 */
[----:B------:R-:W-:Y:S02]  /*95e0*/  LOP3.LUT R30, RZ, R10, RZ, 0x33, !PT ;  /* 0x0000000aff1e7212 */ /* 0x000fe400078e33ff */
[----:B------:R-:W-:-:S05]  /*95f0*/  MOV R6, R19 ;  /* 0x0000001300067202 */ /* 0x000fca0000000f00 */
[----:B------:R-:W0:Y:S01]  /*9600*/  LDC R29, c[0x0][0x610] ;  /* 0x00018400ff1d7b82 */ /* 0x000e220000000800 */
[----:B---34-:R-:W-:Y:S05]  /*9610*/  @!P0 BRA `(.L_x_225) ;  /* 0x0000000000288947 */ /* 0x018fea0003800000 */
[----:B------:R-:W3:Y:S02]  /*9620*/  LDC R6, c[0x0][0x64c] ;  /* 0x00019300ff067b82 */ /* 0x000ee40000000800 */
[----:B---3--:R-:W-:-:S05]  /*9630*/  IADD3 R11, P0, R19, R6, RZ ;  /* 0x00000006130b7210 */ /* 0x008fca0007f1e0ff */
        /* <DEDUP_REMOVED lines=8> */
.L_x_225:
[----:B------:R-:W-:Y:S01]  /*96c0*/  ISETP.NE.AND P0, PT, R2, 0x1, PT ;  /* 0x000000010200780c */ /* 0x000fe20003f05270 */
[----:B--2---:R-:W-:Y:S01]  /*96d0*/  VIADD R9, R21, 0xffffffff ;  /* 0xffffffff15097836 */ /* 0x004fe20000000000 */
[----:B-1----:R-:W-:Y:S01]  /*96e0*/  SHF.R.U64 R7, R6, R25, R7 ;  /* 0x0000001906077219 */ /* 0x002fe20000001207 */
[----:B------:R-:W-:Y:S01]  /*96f0*/  IMAD.MOV R20, RZ, RZ, -R20 ;  /* 0x000000ffff147224 */ /* 0x000fe200078e0a14 */
[----:B------:R-:W-:Y:S02]  /*9700*/  LOP3.LUT R6, R15, R30, RZ, 0xc0, !PT ;  /* 0x0000001e0f067212 */ /* 0x000fe400078ec0ff */
[----:B------:R-:W-:Y:S02]  /*9710*/  IADD3 R8, -R7, RZ, RZ ;  /* 0x000000ff07087210 */ /* 0x000fe40007ffe1ff */
[----:B------:R-:W-:Y:S01]  /*9720*/  LOP3.LUT R12, R12, R9, RZ, 0xc0, !PT ;  /* 0x000000090c0c7212 */ /* 0x000fe200078ec0ff */
[----:B------:R-:W-:Y:S02]  /*9730*/  IMAD R6, R24, R7, R6 ;  /* 0x0000000718067224 */ /* 0x000fe400078e0206 */
[----:B------:R-:W-:-:S02]  /*9740*/  IMAD.MOV.U32 R9, RZ, RZ, 0x1 ;  /* 0x00000001ff097424 */ /* 0x000fc400078e00ff */
[----:B------:R-:W-:Y:S02]  /*9750*/  @P0 IMAD R23, R22, R20, R5 ;  /* 0x0000001416170224 */ /* 0x000fe400078e0205 */
[----:B0-----:R-:W-:Y:S02]  /*9760*/  IMAD R5, R8, R28, R19 ;  /* 0x0000001c08057224 */ /* 0x001fe400078e0213 */
[----:B------:R-:W-:Y:S02]  /*9770*/  IMAD R19, R6, R29, R23 ;  /* 0x0000001d06137224 */ /* 0x000fe400078e0217 */
[----:B------:R-:W-:Y:S02]  /*9780*/  IMAD R6, R5, R21, R12 ;  /* 0x0000001505067224 */ /* 0x000fe400078e020c */
[----:B------:R-:W-:-:S03]  /*9790*/  IMAD.MOV.U32 R8, RZ, RZ, R14 ;  /* 0x000000ffff087224 */ /* 0x000fc600078e000e */
[----:B------:R-:W-:Y:S02]  /*97a0*/  SEL R20, R6, R19, !P0 ;  /* 0x0000001306147207 */ /* 0x000fe40004000000 */
[----:B------:R-:W-:-:S07]  /*97b0*/  SEL R19, R19, R6, !P0 ;  /* 0x0000000613137207 */ /* 0x000fce0004000000 */
.L_x_223:
[----:B------:R-:W-:-:S08]  /*97c0*/  NOP ;  /* 0x0000000000007918 */ /* 0x000fd00000000000 */
[----:B------:R-:W0:-:S00]  /*97d0*/  USETMAXREG.DEALLOC.CTAPOOL 0x28 ;  /* 0x00000028000079c8 */ /* 0x000e0000080e0500 */
[----:B0-----:R-:W-:-:S13]  /*97e0*/  ISETP.NE.AND P0, PT, R0, RZ, PT ;  /* 0x000000ff0000720c */ /* 0x001fda0003f05270 */
[----:B------:R-:W-:Y:S05]  /*97f0*/  @P0 EXIT ;  /* 0x000000000000094d */ /* 0x000fea0003800000 */
[----:B------:R-:W-:Y:S01]  /*9800*/  LOP3.LUT P0, RZ, R9, 0xff, RZ, 0xc0, !PT ;  /* 0x000000ff09ff7812 */ /* 0x000fe2000780c0ff */
[----:B------:R-:W-:Y:S02]  /*9810*/  IMAD.MOV.U32 R0, RZ, RZ, 0x1 ;  /* 0x00000001ff007424 */ /* 0x000fe400078e00ff */
[----:B------:R-:W-:-:S10]  /*9820*/  IMAD.MOV.U32 R12, RZ, RZ, RZ ;  /* 0x000000ffff0c7224 */ /* 0x000fd400078e00ff */
[----:B------:R-:W-:Y:S05]  /*9830*/  @!P0 BRA `(.L_x_226) ;  /* 0x0000000c00148947 */ /* 0x000fea0003800000 */
[----:B------:R-:W0:Y:S01]  /*9840*/  LDC R0, c[0x0][0x28c] ;  /* 0x0000a300ff007b82 */ /* 0x000e220000000800 */
[----:B------:R-:W-:Y:S01]  /*9850*/  LOP3.LUT P0, RZ, R3, 0x1f, RZ, 0xc0, !PT ;  /* 0x0000001f03ff7812 */ /* 0x000fe2000780c0ff */
[----:B------:R-:W-:Y:S01]  /*9860*/  ULDC UR5, c[0x0][0x658] ;  /* 0x0001960000057ab9 */ /* 0x000fe20000000800 */
[----:B------:R-:W-:Y:S01]  /*9870*/  UMOV UR6, 0xffffffff ;  /* 0xffffffff00067882 */ /* 0x000fe20000000000 */
[----:B------:R-:W-:Y:S01]  /*9880*/  BSSY B0, `(.L_x_226) ;  /* 0x00000c0000007945 */ /* 0x000fe20003800000 */
[----:B------:R-:W-:Y:S01]  /*9890*/  USHF.L.U32 UR6, UR6, UR5, URZ ;  /* 0x0000000506067299 */ /* 0x000fe2000800063f */
[C---:B------:R-:W-:Y:S01]  /*98a0*/  ISETP.NE.AND P2, PT, R4.reuse, RZ, PT ;  /* 0x000000ff0400720c */ /* 0x040fe20003f45270 */
[----:B------:R-:W-:Y:S01]  /*98b0*/  IMAD.MOV.U32 R12, RZ, RZ, RZ ;  /* 0x000000ffff0c7224 */ /* 0x000fe200078e00ff */
[----:B------:R-:W-:Y:S01]  /*98c0*/  ISETP.NE.OR P0, PT, R4, RZ, !P0 ;  /* 0x000000ff0400720c */ /* 0x000fe20004705670 */
[----:B------:R-:W-:Y:S01]  /*98d0*/  ULDC UR4, c[0x0][0x600] ;  /* 0x0001800000047ab9 */ /* 0x000fe20000000800 */
[----:B------:R-:W-:Y:S01]  /*98e0*/  MOV R13, 0x1 ;  /* 0x00000001000d7802 */ /* 0x000fe20000000f00 */
[----:B------:R-:W-:Y:S01]  /*98f0*/  UMOV UR7, 0x1 ;  /* 0x0000000100077882 */ /* 0x000fe20000000000 */
[----:B------:R-:W-:Y:S01]  /*9900*/  LOP3.LUT R11, R18, 0x2, RZ, 0xfc, !PT ;  /* 0x00000002120b7812 */ /* 0x000fe200078efcff */
[----:B------:R-:W-:-:S02]  /*9910*/  UIADD3 UR15, UR4, -0x1, URZ ;  /* 0xffffffff040f7890 */ /* 0x000fc4000fffe03f */
[----:B------:R-:W-:Y:S02]  /*9920*/  USHF.L.U32 UR17, UR7, UR5, URZ ;  /* 0x0000000507117299 */ /* 0x000fe4000800063f */
[----:B------:R-:W-:Y:S01]  /*9930*/  ULOP3.LUT UR16, URZ, UR6, URZ, 0x33, !UPT ;  /* 0x000000063f107292 */ /* 0x000fe2000f8e333f */
[----:B------:R-:W-:Y:S01]  /*9940*/  ULDC.64 UR20, c[0x0][0x198] ;  /* 0x0000660000147ab9 */ /* 0x000fe20000000a00 */
[----:B0-----:R-:W-:-:S05]  /*9950*/  VIADD R0, R0, 0x3f ;  /* 0x0000003f00007836 */ /* 0x001fca0000000000 */
[----:B------:R-:W-:-:S04]  /*9960*/  SHF.R.S32.HI R3, RZ, 0x1f, R0 ;  /* 0x0000001fff037819 */ /* 0x000fc80000011400 */
[----:B------:R-:W-:Y:S01]  /*9970*/  LEA.HI R3, R3, R0, RZ, 0x6 ;  /* 0x0000000003037211 */ /* 0x000fe200078f30ff */
[----:B------:R-:W-:-:S03]  /*9980*/  IMAD.MOV.U32 R0, RZ, RZ, 0x1 ;  /* 0x00000001ff007424 */ /* 0x000fc600078e00ff */
[----:B------:R-:W-:-:S05]  /*9990*/  SHF.R.S32.HI R3, RZ, 0x6, R3 ;  /* 0x00000006ff037819 */ /* 0x000fca0000011403 */
[----:B------:R-:W-:-:S07]  /*99a0*/  VIADD R10, R3, 0x1 ;  /* 0x00000001030a7836 */ /* 0x000fce0000000000 */
.L_x_238:
[----:B------:R-:W-:-:S03]  /*99b0*/  UMOV UR4, 0xffffffff ;  /* 0xffffffff00047882 */ /* 0x000fc60000000000 */
[----:B------:R-:W-:Y:S05]  /*99c0*/  BRA.DIV UR4, `(.L_x_227) ;  /* 0x0000000e04c07947 */ /* 0x000fea000b800000 */
[----:B------:R-:W-:-:S13]  /*99d0*/  ELECT P6, URZ, PT ;  /* 0x00000000003f782f */ /* 0x000fda00038c0000 */
.L_x_250:
[----:B------:R-:W0:Y:S01]  /*99e0*/  LDC R4, c[0x0][0x28c] ;  /* 0x0000a300ff047b82 */ /* 0x000e220000000800 */
[----:B------:R-:W-:Y:S01]  /*99f0*/  BSSY B1, `(.L_x_228) ;  /* 0x0000037000017945 */ /* 0x000fe20003800000 */
[----:B0-----:R-:W-:-:S13]  /*9a00*/  ISETP.LT.OR P6, PT, R4, 0x1, !P6 ;  /* 0x000000010400780c */ /* 0x001fda00077c1670 */
[----:B------:R-:W-:Y:S05]  /*9a10*/  @P6 BRA `(.L_x_229) ;  /* 0x0000000000d06947 */ /* 0x000fea0003800000 */
[----:B------:R-:W-:Y:S01]  /*9a20*/  IMAD R20, R20, 0x60, RZ ;  /* 0x0000006014147824 */ /* 0x000fe200078e02ff */
[----:B------:R-:W-:Y:S01]  /*9a30*/  MOV R4, R10 ;  /* 0x0000000a00047202 */ /* 0x000fe20000000f00 */
[----:B------:R-:W-:Y:S02]  /*9a40*/  IMAD.SHL.U32 R19, R19, 0x100, RZ ;  /* 0x0000010013137824 */ /* 0x000fe400078e00ff */
[----:B------:R-:W-:Y:S02]  /*9a50*/  IMAD.MOV.U32 R21, RZ, RZ, RZ ;  /* 0x000000ffff157224 */ /* 0x000fe400078e00ff */
[----:B------:R-:W-:Y:S02]  /*9a60*/  IMAD.MOV.U32 R5, RZ, RZ, R0 ;  /* 0x000000ffff057224 */ /* 0x000fe400078e0000 */
[----:B------:R-:W-:-:S07]  /*9a70*/  IMAD.MOV.U32 R6, RZ, RZ, R12 ;  /* 0x000000ffff067224 */ /* 0x000fce00078e000c */
.L_x_233:
[----:B------:R-:W0:Y:S01]  /*9a80*/  S2R R14, SR_CgaCtaId ;  /* 0x00000000000e7919 */ /* 0x000e220000008800 */
[----:B------:R-:W-:Y:S01]  /*9a90*/  MOV R7, 0x400 ;  /* 0x0000040000077802 */ /* 0x000fe20000000f00 */
[----:B------:R-:W1:Y:S03]  /*9aa0*/  @!P2 LDC R9, c[0x0][0x500] ;  /* 0x00014000ff09ab82 */ /* 0x000e660000000800 */
[----:B0-----:R-:W-:Y:S02]  /*9ab0*/  LEA R15, R14, R7, 0x18 ;  /* 0x000000070e0f7211 */ /* 0x001fe400078ec0ff */
[----:B------:R-:W-:-:S03]  /*9ac0*/  SHF.L.U32 R7, R5, 0x1f, RZ ;  /* 0x0000001f05077819 */ /* 0x000fc600000006ff */
[----:B------:R-:W-:-:S04]  /*9ad0*/  IMAD R14, R6, 0x8, R15 ;  /* 0x00000008060e7824 */ /* 0x000fc800078e020f */
[----:B------:R-:W0:Y:S02]  /*9ae0*/  SYNCS.PHASECHK.TRANS64.TRYWAIT P1, [R14+URZ+0x28], R7 ;  /* 0x000028070e0075a7 */ /* 0x000e24000802017f */
[----:B01----:R-:W-:Y:S05]  /*9af0*/  @!P1 BRA `(.L_x_230) ;  /* 0x0000000c00949947 */ /* 0x003fea0003800000 */
.L_x_251:
[----:B0-----:R-:W-:Y:S01]  /*9b00*/  PRMT R7, R11, 0x9910, RZ ;  /* 0x000099100b077816 */ /* 0x001fe200000000ff */
[----:B------:R0:W-:Y:S03]  /*9b10*/  @!P2 SYNCS.ARRIVE.TRANS64 RZ, [R14+URZ], R9 ;  /* 0x000000090effa9a7 */ /* 0x0001e6000800003f */
[----:B------:R-:W-:-:S13]  /*9b20*/  ISETP.NE.AND P1, PT, R7, 0x2, PT ;  /* 0x000000020700780c */ /* 0x000fda0003f25270 */
[----:B0-----:R-:W-:Y:S05]  /*9b30*/  @P1 BRA `(.L_x_231) ;  /* 0x0000000000041947 */ /* 0x001fea0003800000 */
[----:B------:R-:W-:Y:S01]  /*9b40*/  BPT.TRAP 0x1 ;  /* 0x000000040000795c */ /* 0x000fe20000300000 */
.L_x_231:
[----:B------:R-:W-:Y:S05]  /*9b50*/  @P0 BRA `(.L_x_232) ;  /* 0x0000000000040947 */ /* 0x000fea0003800000 */
[----:B------:R-:W-:Y:S01]  /*9b60*/  BPT.TRAP 0x1 ;  /* 0x000000040000795c */ /* 0x000fe20000300000 */
.L_x_232:
[--C-:B------:R-:W-:Y:S01]  /*9b70*/  IMAD R7, R6, 0x8000, R15.reuse ;  /* 0x0000800006077824 */ /* 0x100fe200078e020f */
[----:B------:R-:W-:Y:S01]  /*9b80*/  R2UR UR9, R14 ;  /* 0x000000000e0972ca */ /* 0x000fe200000e0000 */
[C---:B------:R-:W-:Y:S01]  /*9b90*/  IMAD R15, R6.reuse, 0x3000, R15 ;  /* 0x00003000060f7824 */ /* 0x040fe200078e020f */
[----:B------:R-:W-:Y:S01]  /*9ba0*/  UIADD3 UR4, UP0, UR20, 0xf0, URZ ;  /* 0x000000f014047890 */ /* 0x000fe2000ff1e03f */
[----:B------:R-:W-:Y:S01]  /*9bb0*/  R2UR UR11, R19 ;  /* 0x00000000130b72ca */ /* 0x000fe200000e0000 */
[----:B------:R-:W-:Y:S01]  /*9bc0*/  UIADD3 UR22, UP1, UR20, 0x1f0, URZ ;  /* 0x000001f014167890 */ /* 0x000fe2000ff3e03f */
[----:B------:R-:W-:Y:S01]  /*9bd0*/  R2UR UR5, R7 ;  /* 0x00000000070572ca */ /* 0x000fe200000e0000 */
[----:B------:R-:W-:Y:S01]  /*9be0*/  VIADD R6, R6, 0x1 ;  /* 0x0000000106067836 */ /* 0x000fe20000000000 */
[----:B------:R-:W-:Y:S01]  /*9bf0*/  R2UR UR8, R15 ;  /* 0x000000000f0872ca */ /* 0x000fe200000e0000 */
[----:B------:R-:W-:Y:S01]  /*9c00*/  UIADD3.X UR23, URZ, UR21, URZ, UP1, !UPT ;  /* 0x000000153f177290 */ /* 0x000fe20008ffe43f */
[C---:B------:R-:W-:Y:S01]  /*9c10*/  R2UR UR10, R21.reuse ;  /* 0x00000000150a72ca */ /* 0x040fe200000e0000 */
[----:B------:R-:W-:Y:S01]  /*9c20*/  UMOV UR6, 0x0 ;  /* 0x0000000000067882 */ /* 0x000fe20000000000 */
[----:B------:R-:W-:Y:S01]  /*9c30*/  R2UR UR12, R8 ;  /* 0x00000000080c72ca */ /* 0x000fe200000e0000 */
[----:B------:R-:W-:Y:S01]  /*9c40*/  UMOV UR7, 0x10000000 ;  /* 0x1000000000077882 */ /* 0x000fe20000000000 */
[----:B------:R-:W-:Y:S01]  /*9c50*/  IADD3 R4, R4, -0x1, RZ ;  /* 0xffffffff04047810 */ /* 0x000fe20007ffe0ff */
[----:B------:R-:W-:Y:S01]  /*9c60*/  VIADD R21, R21, 0x40 ;  /* 0x0000004015157836 */ /* 0x000fe20000000000 */
[----:B------:R-:W-:-:S02]  /*9c70*/  R2UR UR18, R20 ;  /* 0x00000000141272ca */ /* 0x000fc400000e0000 */
[----:B------:R-:W-:Y:S01]  /*9c80*/  ISETP.GT.AND P3, PT, R4, 0x1, PT ;  /* 0x000000010400780c */ /* 0x000fe20003f64270 */
[----:B------:R-:W-:Y:S01]  /*9c90*/  UIADD3 UR13, UR5, 0x100, URZ ;  /* 0x00000100050d7890 */ /* 0x000fe2000fffe03f */
[C---:B------:R-:W-:Y:S01]  /*9ca0*/  ISETP.NE.AND P1, PT, R6.reuse, 0x5, PT ;  /* 0x000000050600780c */ /* 0x040fe20003f25270 */
[----:B------:R-:W-:Y:S02]  /*9cb0*/  UIADD3.X UR5, URZ, UR21, URZ, UP0, !UPT ;  /* 0x000000153f057290 */ /* 0x000fe400087fe43f */
[----:B------:R-:W-:Y:S01]  /*9cc0*/  UIADD3 UR14, UR8, 0x28100, URZ ;  /* 0x00028100080e7890 */ /* 0x000fe2000fffe03f */
[----:B------:R-:W-:Y:S02]  /*9cd0*/  SEL R14, RZ, 0x1, P1 ;  /* 0x00000001ff0e7807 */ /* 0x000fe40000800000 */
[----:B------:R-:W-:Y:S01]  /*9ce0*/  UMOV UR8, UR13 ;  /* 0x0000000d00087c82 */ /* 0x000fe20008000000 */
[----:B------:R-:W-:Y:S02]  /*9cf0*/  SEL R6, R6, RZ, P1 ;  /* 0x000000ff06067207 */ /* 0x000fe40000800000 */
[----:B------:R-:W-:Y:S01]  /*9d00*/  LOP3.LUT R5, R5, R14, RZ, 0x3c, !PT ;  /* 0x0000000e05057212 */ /* 0x000fe200078e3cff */
[----:B------:R0:W-:Y:S02]  /*9d10*/  UTMALDG.3D [UR8], [UR4], desc[UR6] ;  /* 0x00000608040075b4 */ /* 0x0001e40008011000 */
[----:B0-----:R-:W-:Y:S01]  /*9d20*/  UMOV UR8, UR14 ;  /* 0x0000000e00087c82 */ /* 0x001fe20008000000 */
[----:B------:R-:W-:-:S02]  /*9d30*/  UMOV UR11, UR18 ;  /* 0x00000012000b7c82 */ /* 0x000fc40008000000 */
[----:B------:R0:W-:Y:S02]  /*9d40*/  UTMALDG.3D [UR8], [UR22], desc[UR6] ;  /* 0x00000608160075b4 */ /* 0x0001e40008011000 */
[----:B0-----:R-:W-:Y:S05]  /*9d50*/  @P3 BRA `(.L_x_233) ;  /* 0xfffffffc00483947 */ /* 0x001fea000383ffff */
.L_x_229:
[----:B------:R-:W-:Y:S05]  /*9d60*/  BSYNC B1 ;  /* 0x0000000000017941 */ /* 0x000fea0003800000 */
.L_x_228:
[----:B------:R-:W-:Y:S01]  /*9d70*/  LOP3.LUT P3, RZ, R13, 0xff, RZ, 0xc0, !PT ;  /* 0x000000ff0dff7812 */ /* 0x000fe2000786c0ff */
[----:B------:R-:W-:Y:S01]  /*9d80*/  IMAD.IADD R12, R3, 0x1, R12 ;  /* 0x00000001030c7824 */ /* 0x000fe200078e020c */
[----:B------:R-:W-:Y:S01]  /*9d90*/  IADD3 R16, P4, R16, UR36, RZ ;  /* 0x0000002410107c10 */ /* 0x000fe2000ff9e0ff */
[----:B------:R-:W-:Y:S01]  /*9da0*/  ULDC.64 UR4, c[0x0][0x650] ;  /* 0x0001940000047ab9 */ /* 0x000fe20000000a00 */
[----:B------:R-:W-:Y:S01]  /*9db0*/  BSSY B1, `(.L_x_234) ;  /* 0x000006a000017945 */ /* 0x000fe20003800000 */
[----:B------:R-:W-:Y:S01]  /*9dc0*/  IMAD.MOV.U32 R19, RZ, RZ, -0x1 ;  /* 0xffffffffff137424 */ /* 0x000fe200078e00ff */
[----:B------:R-:W-:Y:S01]  /*9dd0*/  ISETP.GT.U32.AND P1, PT, R12, 0x4, PT ;  /* 0x000000040c00780c */ /* 0x000fe20003f24070 */
[----:B------:R-:W-:Y:S01]  /*9de0*/  IMAD.MOV.U32 R20, RZ, RZ, -0x1 ;  /* 0xffffffffff147424 */ /* 0x000fe200078e00ff */
[----:B------:R-:W-:Y:S01]  /*9df0*/  IADD3.X R17, R17, UR42, RZ, P4, !PT ;  /* 0x0000002a11117c10 */ /* 0x000fe2000a7fe4ff */
[----:B------:R-:W-:Y:S01]  /*9e00*/  IMAD.MOV.U32 R8, RZ, RZ, -0x1 ;  /* 0xffffffffff087424 */ /* 0x000fe200078e00ff */
[----:B------:R-:W-:-:S02]  /*9e10*/  ISETP.LT.U32.AND P1, PT, R3, 0x5, P1 ;  /* 0x000000050300780c */ /* 0x000fc40000f21070 */
[----:B------:R-:W-:Y:S01]  /*9e20*/  PRMT R13, RZ, 0x7610, R13 ;  /* 0x00007610ff0d7816 */ /* 0x000fe2000000000d */
[----:B------:R-:W0:Y:S01]  /*9e30*/  @P3 S2R R5, SR_CgaCtaId ;  /* 0x0000000000053919 */ /* 0x000e220000008800 */
[----:B------:R-:W-:-:S04]  /*9e40*/  @P3 MOV R4, 0x400 ;  /* 0x0000040000043802 */ /* 0x000fc80000000f00 */
[----:B0-----:R-:W-:Y:S01]  /*9e50*/  @P3 LEA R6, R5, R4, 0x18 ;  /* 0x0000000405063211 */ /* 0x001fe200078ec0ff */
[----:B------:R-:W-:-:S03]  /*9e60*/  IMAD.WIDE.U32 R4, R12, -0x33333333, RZ ;  /* 0xcccccccd0c047825 */ /* 0x000fc600078e00ff */
[----:B------:R0:W-:Y:S01]  /*9e70*/  @P3 SYNCS.ARRIVE.TRANS64.A1T0 RZ, [R6+URZ+0x68], RZ ;  /* 0x000068ff06ff39a7 */ /* 0x0001e2000810003f */
[----:B------:R-:W-:Y:S02]  /*9e80*/  ISETP.GE.U32.AND P3, PT, R3, 0x5, PT ;  /* 0x000000050300780c */ /* 0x000fe40003f66070 */
[----:B------:R-:W-:Y:S02]  /*9e90*/  SHF.R.U32.HI R7, RZ, 0x2, R5 ;  /* 0x00000002ff077819 */ /* 0x000fe40000011605 */
[----:B------:R-:W-:Y:S02]  /*9ea0*/  SEL R5, RZ, 0x1, !P1 ;  /* 0x00000001ff057807 */ /* 0x000fe40004800000 */
[----:B------:R-:W-:Y:S01]  /*9eb0*/  ISETP.GE.U32.AND P1, PT, R16, UR4, PT ;  /* 0x0000000410007c0c */ /* 0x000fe2000bf26070 */
[----:B------:R-:W-:Y:S01]  /*9ec0*/  IMAD R12, R7, -0x5, R12 ;  /* 0xfffffffb070c7824 */ /* 0x000fe200078e020c */
[----:B------:R-:W-:Y:S02]  /*9ed0*/  LOP3.LUT R0, R0, R5, RZ, 0x3c, !PT ;  /* 0x0000000500007212 */ /* 0x000fe400078e3cff */
[----:B------:R-:W-:-:S02]  /*9ee0*/  ISETP.GE.U32.AND.EX P1, PT, R17, UR5, PT, P1 ;  /* 0x0000000511007c0c */ /* 0x000fc4000bf26110 */
[----:B------:R-:W-:Y:S02]  /*9ef0*/  PRMT R4, RZ, 0x7610, R4 ;  /* 0x00007610ff047816 */ /* 0x000fe40000000004 */
[----:B------:R-:W-:-:S09]  /*9f00*/  @P3 LOP3.LUT R0, R0, 0x1, R7, 0x78, !PT ;  /* 0x0000000100003812 */ /* 0x000fd200078e7807 */
[----:B0-----:R-:W-:Y:S05]  /*9f10*/  @P1 BRA `(.L_x_235) ;  /* 0x00000004004c1947 */ /* 0x001fea0003800000 */
[----:B------:R-:W-:Y:S01]  /*9f20*/  ULDC.64 UR4, c[0x0][0x628] ;  /* 0x00018a0000047ab9 */ /* 0x000fe20000000a00 */
[----:B------:R-:W0:Y:S01]  /*9f30*/  S2R R15, SR_CTAID.X ;  /* 0x00000000000f7919 */ /* 0x000e220000002500 */
[----:B------:R-:W-:Y:S01]  /*9f40*/  ISETP.NE.U32.AND P1, PT, RZ, UR4, PT ;  /* 0x00000004ff007c0c */ /* 0x000fe2000bf25070 */
[----:B------:R-:W-:Y:S01]  /*9f50*/  ULDC UR7, c[0x0][0x630] ;  /* 0x00018c0000077ab9 */ /* 0x000fe20000000800 */
[----:B------:R-:W-:Y:S01]  /*9f60*/  MOV R4, R16 ;  /* 0x0000001000047202 */ /* 0x000fe20000000f00 */
[----:B------:R-:W1:Y:S01]  /*9f70*/  S2R R14, SR_CTAID.Y ;  /* 0x00000000000e7919 */ /* 0x000e620000002600 */
[----:B------:R-:W-:Y:S01]  /*9f80*/  ISETP.NE.AND.EX P1, PT, RZ, UR5, PT, P1 ;  /* 0x00000005ff007c0c */ /* 0x000fe2000bf25310 */
[----:B------:R-:W-:-:S12]  /*9f90*/  IMAD.MOV.U32 R5, RZ, RZ, R17 ;  /* 0x000000ffff057224 */ /* 0x000fd800078e0011 */
[----:B------:R-:W-:Y:S05]  /*9fa0*/  @!P1 BRA `(.L_x_236) ;  /* 0x0000000000289947 */ /* 0x000fea0003800000 */
[----:B------:R-:W-:Y:S02]  /*9fb0*/  ULDC UR6, c[0x0][0x634] ;  /* 0x00018d0000067ab9 */ /* 0x000fe40000000800 */
[----:B------:R-:W-:-:S05]  /*9fc0*/  IADD3 R9, P1, R16, UR6, RZ ;  /* 0x0000000610097c10 */ /* 0x000fca000ff3e0ff */
[----:B------:R-:W-:-:S04]  /*9fd0*/  IMAD.X R19, RZ, RZ, R17, P1 ;  /* 0x000000ffff137224 */ /* 0x000fc800008e0611 */
[----:B------:R-:W-:-:S04]  /*9fe0*/  IMAD.WIDE.U32 R6, R19, UR4, RZ ;  /* 0x0000000413067c25 */ /* 0x000fc8000f8e00ff */
[----:B------:R-:W-:-:S04]  /*9ff0*/  IMAD.WIDE.U32 R6, P1, R9, UR5, R6 ;  /* 0x0000000509067c25 */ /* 0x000fc8000f820006 */
[----:B------:R-:W-:-:S04]  /*a000*/  IMAD.WIDE.U32 R8, R9, UR4, RZ ;  /* 0x0000000409087c25 */ /* 0x000fc8000f8e00ff */
[----:B------:R-:W-:Y:S01]  /*a010*/  IMAD.X R5, RZ, RZ, RZ, P1 ;  /* 0x000000ffff057224 */ /* 0x000fe200008e06ff */
[----:B------:R-:W-:Y:S01]  /*a020*/  IADD3 RZ, P1, R9, R6, RZ ;  /* 0x0000000609ff7210 */ /* 0x000fe20007f3e0ff */
[----:B------:R-:W-:-:S04]  /*a030*/  IMAD.MOV.U32 R4, RZ, RZ, R7 ;  /* 0x000000ffff047224 */ /* 0x000fc800078e0007 */
[----:B------:R-:W-:-:S08]  /*a040*/  IMAD.WIDE.U32.X R4, R19, UR5, R4, P1 ;  /* 0x0000000513047c25 */ /* 0x000fd000088e0404 */
.L_x_236:
[--C-:B------:R-:W-:Y:S01]  /*a050*/  SHF.R.U64 R8, R4, UR7, R5.reuse ;  /* 0x0000000704087c19 */ /* 0x100fe20008001205 */
[----:B------:R-:W-:Y:S01]  /*a060*/  ULDC.64 UR4, c[0x0][0x620] ;  /* 0x0001880000047ab9 */ /* 0x000fe20000000a00 */
[----:B------:R-:W-:Y:S01]  /*a070*/  SHF.R.U32.HI R4, RZ, UR7, R5 ;  /* 0x00000007ff047c19 */ /* 0x000fe20008011605 */
[----:B------:R-:W2:Y:S01]  /*a080*/  LDC R24, c[0x0][0x144] ;  /* 0x00005100ff187b82 */ /* 0x000ea20000000800 */
[----:B------:R-:W-:Y:S01]  /*a090*/  IADD3 R7, P1, RZ, -R8, RZ ;  /* 0x80000008ff077210 */ /* 0x000fe20007f3e0ff */
[----:B------:R-:W-:Y:S01]  /*a0a0*/  ULDC.64 UR8, c[0x0][0x640] ;  /* 0x0001900000087ab9 */ /* 0x000fe20000000a00 */
[----:B0-----:R-:W-:Y:S01]  /*a0b0*/  I2FP.F32.U32 R9, R15 ;  /* 0x0000000f00097245 */ /* 0x001fe20000201000 */
[----:B------:R-:W-:Y:S02]  /*a0c0*/  ULDC UR6, c[0x0][0x608] ;  /* 0x0001820000067ab9 */ /* 0x000fe40000000800 */
[----:B------:R-:W-:Y:S01]  /*a0d0*/  IMAD.X R4, RZ, RZ, ~R4, P1 ;  /* 0x000000ffff047224 */ /* 0x000fe200008e0e04 */
[----:B------:R-:W-:Y:S01]  /*a0e0*/  ISETP.NE.U32.AND P1, PT, RZ, UR8, PT ;  /* 0x00000008ff007c0c */ /* 0x000fe2000bf25070 */
[----:B------:R-:W0:Y:S02]  /*a0f0*/  LDC R21, c[0x0][0x148] ;  /* 0x00005200ff157b82 */ /* 0x000e240000000800 */
[----:B------:R-:W-:Y:S01]  /*a100*/  IMAD R6, R4, UR4, RZ ;  /* 0x0000000404067c24 */ /* 0x000fe2000f8e02ff */
[----:B------:R-:W-:Y:S01]  /*a110*/  ISETP.NE.AND.EX P1, PT, RZ, UR9, PT, P1 ;  /* 0x00000009ff007c0c */ /* 0x000fe2000bf25310 */
[----:B------:R-:W-:Y:S01]  /*a120*/  IMAD.WIDE.U32 R4, R7, UR4, R16 ;  /* 0x0000000407047c25 */ /* 0x000fe2000f8e0010 */
[----:B------:R-:W-:-:S03]  /*a130*/  ULDC UR4, c[0x0][0x150] ;  /* 0x0000540000047ab9 */ /* 0x000fc60000000800 */
[----:B------:R-:W-:Y:S02]  /*a140*/  IMAD R7, R7, UR5, R6 ;  /* 0x0000000507077c24 */ /* 0x000fe4000f8e0206 */
[----:B------:R-:W-:Y:S01]  /*a150*/  FMUL R6, R9, UR4 ;  /* 0x0000000409067c20 */ /* 0x000fe20008400000 */
[----:B------:R-:W-:Y:S01]  /*a160*/  ULDC UR4, c[0x0][0x618] ;  /* 0x0001860000047ab9 */ /* 0x000fe20000000800 */
[----:B------:R-:W-:Y:S01]  /*a170*/  ULDC UR5, c[0x0][0x154] ;  /* 0x0000550000057ab9 */ /* 0x000fe20000000800 */
[----:B------:R-:W-:-:S03]  /*a180*/  IADD3 R5, R5, R7, RZ ;  /* 0x0000000705057210 */ /* 0x000fc60007ffe0ff */
[----:B------:R-:W3:Y:S01]  /*a190*/  F2I.U32.TRUNC.NTZ R6, R6 ;  /* 0x0000000600067305 */ /* 0x000ee2000020f000 */
[----:B------:R-:W-:Y:S02]  /*a1a0*/  SHF.R.U64 R9, R4, UR4, R5 ;  /* 0x0000000404097c19 */ /* 0x000fe40008001205 */
[----:B-1----:R-:W-:-:S05]  /*a1b0*/  I2FP.F32.U32 R4, R14 ;  /* 0x0000000e00047245 */ /* 0x002fca0000201000 */
[----:B------:R-:W-:Y:S01]  /*a1c0*/  FMUL R22, R4, UR5 ;  /* 0x0000000504167c20 */ /* 0x000fe20008400000 */
[----:B------:R-:W-:Y:S01]  /*a1d0*/  SHF.R.U32.HI R4, RZ, UR4, R5 ;  /* 0x00000004ff047c19 */ /* 0x000fe20008011605 */
[----:B------:R-:W-:-:S03]  /*a1e0*/  ULDC UR4, c[0x0][0x658] ;  /* 0x0001960000047ab9 */ /* 0x000fc60000000800 */
[--C-:B------:R-:W-:Y:S01]  /*a1f0*/  SHF.R.U64 R20, R9, UR6, R4.reuse ;  /* 0x0000000609147c19 */ /* 0x100fe20008001204 */
[----:B------:R-:W1:Y:S01]  /*a200*/  F2I.U32.TRUNC.NTZ R22, R22 ;  /* 0x0000001600167305 */ /* 0x000e62000020f000 */
[----:B------:R-:W-:Y:S01]  /*a210*/  SHF.R.U32.HI R5, RZ, UR6, R4 ;  /* 0x00000006ff057c19 */ /* 0x000fe20008011604 */
[----:B---3--:R-:W-:-:S03]  /*a220*/  IMAD.MOV R6, RZ, RZ, -R6 ;  /* 0x000000ffff067224 */ /* 0x008fc600078e0a06 */
[----:B------:R-:W-:Y:S01]  /*a230*/  SHF.R.U64 R19, R20, UR4, R5 ;  /* 0x0000000414137c19 */ /* 0x000fe20008001205 */
[----:B--2---:R-:W-:Y:S01]  /*a240*/  IMAD R15, R24, R6, R15 ;  /* 0x00000006180f7224 */ /* 0x004fe200078e020f */
[----:B------:R-:W-:-:S03]  /*a250*/  SHF.R.U32.HI R23, RZ, UR4, R5 ;  /* 0x00000004ff177c19 */ /* 0x000fc60008011605 */
[----:B------:R-:W-:Y:S02]  /*a260*/  IMAD.MOV.U32 R4, RZ, RZ, R19 ;  /* 0x000000ffff047224 */ /* 0x000fe400078e0013 */
[----:B------:R-:W-:Y:S01]  /*a270*/  IMAD.MOV.U32 R5, RZ, RZ, R23 ;  /* 0x000000ffff057224 */ /* 0x000fe200078e0017 */
[----:B-1----:R-:W-:Y:S06]  /*a280*/  @!P1 BRA `(.L_x_237) ;  /* 0x0000000000289947 */ /* 0x002fec0003800000 */
[----:B------:R-:W-:Y:S02]  /*a290*/  ULDC UR4, c[0x0][0x64c] ;  /* 0x0001930000047ab9 */ /* 0x000fe40000000800 */
[----:B------:R-:W-:-:S05]  /*a2a0*/  IADD3 R5, P1, R19, UR4, RZ ;  /* 0x0000000413057c10 */ /* 0x000fca000ff3e0ff */
[----:B------:R-:W-:-:S04]  /*a2b0*/  IMAD.X R23, RZ, RZ, R23, P1 ;  /* 0x000000ffff177224 */ /* 0x000fc800008e0617 */
[----:B------:R-:W-:-:S04]  /*a2c0*/  IMAD.WIDE.U32 R6, R23, UR8, RZ ;  /* 0x0000000817067c25 */ /* 0x000fc8000f8e00ff */
[----:B------:R-:W-:-:S04]  /*a2d0*/  IMAD.WIDE.U32 R6, P1, R5, UR9, R6 ;  /* 0x0000000905067c25 */ /* 0x000fc8000f820006 */
[----:B------:R-:W-:Y:S01]  /*a2e0*/  IMAD.WIDE.U32 R4, R5, UR8, RZ ;  /* 0x0000000805047c25 */ /* 0x000fe2000f8e00ff */
[----:B------:R-:W-:-:S04]  /*a2f0*/  MOV R4, R7 ;  /* 0x0000000700047202 */ /* 0x000fc80000000f00 */
[----:B------:R-:W-:Y:S01]  /*a300*/  IADD3 RZ, P3, R5, R6, RZ ;  /* 0x0000000605ff7210 */ /* 0x000fe20007f7e0ff */
[----:B------:R-:W-:-:S04]  /*a310*/  IMAD.X R5, RZ, RZ, RZ, P1 ;  /* 0x000000ffff057224 */ /* 0x000fc800008e06ff */
[----:B------:R-:W-:-:S08]  /*a320*/  IMAD.WIDE.U32.X R4, R23, UR9, R4, P3 ;  /* 0x0000000917047c25 */ /* 0x000fd000098e0404 */
.L_x_237:
[----:B------:R-:W-:Y:S01]  /*a330*/  ISETP.NE.AND P1, PT, R2, 0x1, PT ;  /* 0x000000010200780c */ /* 0x000fe20003f25270 */
[----:B------:R-:W-:Y:S01]  /*a340*/  ULDC UR4, c[0x0][0x648] ;  /* 0x0001920000047ab9 */ /* 0x000fe20000000800 */
[----:B------:R-:W-:Y:S01]  /*a350*/  LOP3.LUT R20, R20, UR16, RZ, 0xc0, !PT ;  /* 0x0000001014147c12 */ /* 0x000fe2000f8ec0ff */
[----:B------:R-:W-:Y:S01]  /*a360*/  IMAD.MOV R22, RZ, RZ, -R22 ;  /* 0x000000ffff167224 */ /* 0x000fe200078e0a16 */
[----:B------:R-:W-:Y:S01]  /*a370*/  SHF.R.U64 R5, R4, UR4, R5 ;  /* 0x0000000404057c19 */ /* 0x000fe20008001205 */
[----:B------:R-:W-:Y:S01]  /*a380*/  ULDC UR4, c[0x0][0x638] ;  /* 0x00018e0000047ab9 */ /* 0x000fe20000000800 */
[----:B------:R-:W-:Y:S01]  /*a390*/  LOP3.LUT R6, R9, UR15, RZ, 0xc0, !PT ;  /* 0x0000000f09067c12 */ /* 0x000fe2000f8ec0ff */
[----:B------:R-:W-:Y:S02]  /*a3a0*/  ULDC UR5, c[0x0][0x610] ;  /* 0x0001840000057ab9 */ /* 0x000fe40000000800 */
[----:B------:R-:W-:Y:S02]  /*a3b0*/  IMAD.MOV R4, RZ, RZ, -R5 ;  /* 0x000000ffff047224 */ /* 0x000fe400078e0a05 */
[----:B------:R-:W-:-:S02]  /*a3c0*/  IMAD R20, R5, UR17, R20 ;  /* 0x0000001105147c24 */ /* 0x000fc4000f8e0214 */
[----:B0-----:R-:W-:Y:S02]  /*a3d0*/  @P1 IMAD R15, R21, R22, R14 ;  /* 0x00000016150f1224 */ /* 0x001fe400078e020e */
[----:B------:R-:W-:Y:S01]  /*a3e0*/  IMAD R19, R4, UR4, R19 ;  /* 0x0000000404137c24 */ /* 0x000fe2000f8e0213 */
[----:B------:R-:W-:Y:S01]  /*a3f0*/  ULDC UR4, c[0x0][0x600] ;  /* 0x0001800000047ab9 */ /* 0x000fe20000000800 */
[----:B------:R-:W-:Y:S02]  /*a400*/  IMAD R15, R20, UR5, R15 ;  /* 0x00000005140f7c24 */ /* 0x000fe4000f8e020f */
[----:B------:R-:W-:Y:S02]  /*a410*/  IMAD R6, R19, UR4, R6 ;  /* 0x0000000413067c24 */ /* 0x000fe4000f8e0206 */
[----:B------:R-:W-:-:S03]  /*a420*/  IMAD.MOV.U32 R4, RZ, RZ, 0x1 ;  /* 0x00000001ff047424 */ /* 0x000fc600078e00ff */
[----:B------:R-:W-:Y:S02]  /*a430*/  SEL R20, R6, R15, !P1 ;  /* 0x0000000f06147207 */ /* 0x000fe40004800000 */
[----:B------:R-:W-:-:S07]  /*a440*/  SEL R19, R15, R6, !P1 ;  /* 0x000000060f137207 */ /* 0x000fce0004800000 */
.L_x_235:
[----:B------:R-:W-:Y:S05]  /*a450*/  BSYNC B1 ;  /* 0x0000000000017941 */ /* 0x000fea0003800000 */
.L_x_234:
[----:B------:R-:W-:-:S13]  /*a460*/  LOP3.LUT P1, RZ, R4, 0xff, RZ, 0xc0, !PT ;  /* 0x000000ff04ff7812 */ /* 0x000fda000782c0ff */
[----:B------:R-:W-:Y:S05]  /*a470*/  @P1 BRA `(.L_x_238) ;  /* 0xfffffff4004c1947 */ /* 0x000fea000383ffff */
[----:B------:R-:W-:Y:S05]  /*a480*/  BSYNC B0 ;  /* 0x0000000000007941 */ /* 0x000fea0003800000 */
.L_x_226:
[----:B------:R-:W-:-:S03]  /*a490*/  UMOV UR4, 0xffffffff ;  /* 0xffffffff00047882 */ /* 0x000fc60000000000 */
[----:B------:R-:W-:Y:S05]  /*a4a0*/  BRA.DIV UR4, `(.L_x_239) ;  /* 0x00000006043c7947 */ /* 0x000fea000b800000 */
[----:B------:R-:W-:-:S13]  /*a4b0*/  ELECT P6, URZ, PT ;  /* 0x00000000003f782f */ /* 0x000fda00038c0000 */
.L_x_254:
[----:B------:R-:W-:Y:S04]  /*a4c0*/  BSSY B0, `(.L_x_240) ;  /* 0x0000034000007945 */ /* 0x000fe80003800000 */
[----:B------:R-:W-:Y:S05]  /*a4d0*/  @!P6 BRA `(.L_x_241) ;  /* 0x0000000000c8e947 */ /* 0x000fea0003800000 */
[----:B------:R-:W-:-:S04]  /*a4e0*/  LOP3.LUT R18, R18, 0x2, RZ, 0xfc, !PT ;  /* 0x0000000212127812 */ /* 0x000fc800078efcff */
[----:B------:R-:W-:-:S13]  /*a4f0*/  ISETP.NE.AND P0, PT, R18, 0x3, PT ;  /* 0x000000031200780c */ /* 0x000fda0003f05270 */
[----:B------:R-:W-:Y:S05]  /*a500*/  @!P0 BRA `(.L_x_242) ;  /* 0x0000000000048947 */ /* 0x000fea0003800000 */
[----:B------:R-:W-:Y:S01]  /*a510*/  BPT.TRAP 0x1 ;  /* 0x000000040000795c */ /* 0x000fe20000300000 */
.L_x_242:
[----:B------:R-:W0:Y:S01]  /*a520*/  S2R R3, SR_CgaCtaId ;  /* 0x0000000000037919 */ /* 0x000e220000008800 */
[----:B------:R-:W-:-:S04]  /*a530*/  MOV R2, 0x400 ;  /* 0x0000040000027802 */ /* 0x000fc80000000f00 */
[----:B0-----:R-:W-:Y:S02]  /*a540*/  LEA R3, R3, R2, 0x18 ;  /* 0x0000000203037211 */ /* 0x001fe400078ec0ff */
[----:B------:R-:W-:-:S03]  /*a550*/  SHF.L.U32 R2, R0, 0x1f, RZ ;  /* 0x0000001f00027819 */ /* 0x000fc600000006ff */
[----:B------:R-:W-:-:S04]  /*a560*/  VIADD R3, R3, 0x28 ;  /* 0x0000002803037836 */ /* 0x000fc80000000000 */
[C---:B------:R-:W-:Y:S01]  /*a570*/  IMAD R7, R12.reuse, 0x8, R3 ;  /* 0x000000080c077824 */ /* 0x040fe200078e0203 */
[----:B------:R-:W-:-:S03]  /*a580*/  IADD3 R12, R12, 0x1, RZ ;  /* 0x000000010c0c7810 */ /* 0x000fc60007ffe0ff */
[----:B------:R-:W0:Y:S01]  /*a590*/  SYNCS.PHASECHK.TRANS64.TRYWAIT P0, [R7+URZ], R2 ;  /* 0x00000002070075a7 */ /* 0x000e22000800017f */
[----:B------:R-:W-:-:S04]  /*a5a0*/  ISETP.NE.AND P1, PT, R12, 0x5, PT ;  /* 0x000000050c00780c */ /* 0x000fc80003f25270 */
[----:B------:R-:W-:Y:S02]  /*a5b0*/  SEL R5, RZ, 0x1, P1 ;  /* 0x00000001ff057807 */ /* 0x000fe40000800000 */
[----:B------:R-:W-:Y:S02]  /*a5c0*/  SEL R12, R12, RZ, P1 ;  /* 0x000000ff0c0c7207 */ /* 0x000fe40000800000 */
[----:B------:R-:W-:-:S03]  /*a5d0*/  LOP3.LUT R5, R0, R5, RZ, 0x3c, !PT ;  /* 0x0000000500057212 */ /* 0x000fc600078e3cff */
[----:B------:R-:W-:Y:S01]  /*a5e0*/  IMAD R9, R12, 0x8, R3 ;  /* 0x000000080c097824 */ /* 0x000fe200078e0203 */
[----:B------:R-:W-:Y:S01]  /*a5f0*/  SHF.L.U32 R4, R5, 0x1f, RZ ;  /* 0x0000001f05047819 */ /* 0x000fe200000006ff */
[----:B0-----:R-:W-:Y:S06]  /*a600*/  @!P0 BRA `(.L_x_243) ;  /* 0x0000000400048947 */ /* 0x001fec0003800000 */
.L_x_255:
[----:B------:R-:W1:Y:S01]  /*a610*/  SYNCS.PHASECHK.TRANS64.TRYWAIT P0, [R9+URZ], R4 ;  /* 0x00000004090075a7 */ /* 0x000e62000800017f */
[----:B------:R-:W-:-:S05]  /*a620*/  VIADD R0, R12, 0x1 ;  /* 0x000000010c007836 */ /* 0x000fca0000000000 */
[----:B------:R-:W-:-:S04]  /*a630*/  ISETP.NE.AND P1, PT, R0, 0x5, PT ;  /* 0x000000050000780c */ /* 0x000fc80003f25270 */
[----:B0-----:R-:W-:Y:S02]  /*a640*/  SEL R2, RZ, 0x1, P1 ;  /* 0x00000001ff027807 */ /* 0x001fe40000800000 */
[----:B------:R-:W-:Y:S02]  /*a650*/  SEL R0, R0, RZ, P1 ;  /* 0x000000ff00007207 */ /* 0x000fe40000800000 */
[----:B------:R-:W-:-:S03]  /*a660*/  LOP3.LUT R7, R5, R2, RZ, 0x3c, !PT ;  /* 0x0000000205077212 */ /* 0x000fc600078e3cff */
[----:B------:R-:W-:Y:S01]  /*a670*/  IMAD R6, R0, 0x8, R3 ;  /* 0x0000000800067824 */ /* 0x000fe200078e0203 */
[----:B------:R-:W-:Y:S01]  /*a680*/  SHF.L.U32 R5, R7, 0x1f, RZ ;  /* 0x0000001f07057819 */ /* 0x000fe200000006ff */
[----:B-1----:R-:W-:Y:S06]  /*a690*/  @!P0 BRA `(.L_x_244) ;  /* 0x0000000000f48947 */ /* 0x002fec0003800000 */
.L_x_256:
[----:B------:R-:W1:Y:S01]  /*a6a0*/  SYNCS.PHASECHK.TRANS64.TRYWAIT P0, [R6+URZ], R5 ;  /* 0x00000005060075a7 */ /* 0x000e62000800017f */
[----:B------:R-:W-:-:S05]  /*a6b0*/  VIADD R0, R0, 0x1 ;  /* 0x0000000100007836 */ /* 0x000fca0000000000 */
[----:B------:R-:W-:-:S04]  /*a6c0*/  ISETP.NE.AND P1, PT, R0, 0x5, PT ;  /* 0x000000050000780c */ /* 0x000fc80003f25270 */
[----:B------:R-:W-:Y:S02]  /*a6d0*/  SEL R2, RZ, 0x1, P1 ;  /* 0x00000001ff027807 */ /* 0x000fe40000800000 */
[----:B------:R-:W-:Y:S02]  /*a6e0*/  SEL R0, R0, RZ, P1 ;  /* 0x000000ff00007207 */ /* 0x000fe40000800000 */
[----:B------:R-:W-:-:S03]  /*a6f0*/  LOP3.LUT R7, R7, R2, RZ, 0x3c, !PT ;  /* 0x0000000207077212 */ /* 0x000fc600078e3cff */
[----:B0-----:R-:W-:Y:S01]  /*a700*/  IMAD R9, R0, 0x8, R3 ;  /* 0x0000000800097824 */ /* 0x001fe200078e0203 */
[----:B------:R-:W-:Y:S01]  /*a710*/  SHF.L.U32 R4, R7, 0x1f, RZ ;  /* 0x0000001f07047819 */ /* 0x000fe200000006ff */
[----:B-1----:R-:W-:Y:S06]  /*a720*/  @!P0 BRA `(.L_x_245) ;  /* 0x0000000000e48947 */ /* 0x002fec0003800000 */
.L_x_257:
[----:B------:R-:W1:Y:S01]  /*a730*/  SYNCS.PHASECHK.TRANS64.TRYWAIT P0, [R9+URZ], R4 ;  /* 0x00000004090075a7 */ /* 0x000e62000800017f */
[----:B------:R-:W-:-:S04]  /*a740*/  IADD3 R0, R0, 0x1, RZ ;  /* 0x0000000100007810 */ /* 0x000fc80007ffe0ff */
[----:B------:R-:W-:-:S04]  /*a750*/  ISETP.NE.AND P1, PT, R0, 0x5, PT ;  /* 0x000000050000780c */ /* 0x000fc80003f25270 */
[----:B------:R-:W-:Y:S02]  /*a760*/  SEL R2, RZ, 0x1, P1 ;  /* 0x00000001ff027807 */ /* 0x000fe40000800000 */
[----:B------:R-:W-:Y:S02]  /*a770*/  SEL R0, R0, RZ, P1 ;  /* 0x000000ff00007207 */ /* 0x000fe40000800000 */
[----:B------:R-:W-:Y:S01]  /*a780*/  LOP3.LUT R2, R7, R2, RZ, 0x3c, !PT ;  /* 0x0000000207027212 */ /* 0x000fe200078e3cff */
[----:B-1----:R-:W-:Y:S06]  /*a790*/  @!P0 BRA `(.L_x_246) ;  /* 0x0000000000dc8947 */ /* 0x002fec0003800000 */
.L_x_258:
[----:B------:R-:W-:Y:S01]  /*a7a0*/  IMAD R3, R0, 0x8, R3 ;  /* 0x0000000800037824 */ /* 0x000fe200078e0203 */
[----:B------:R-:W-:-:S07]  /*a7b0*/  SHF.L.U32 R0, R2, 0x1f, RZ ;  /* 0x0000001f02007819 */ /* 0x000fce00000006ff */
.L_x_247:
[----:B--2---:R2:W3:Y:S02]  /*a7c0*/  SYNCS.PHASECHK.TRANS64.TRYWAIT P0, [R3+URZ], R0 ;  /* 0x00000000030075a7 */ /* 0x0044e4000800017f */
[----:B---3--:R-:W-:Y:S05]  /*a7d0*/  @!P0 NANOSLEEP.SYNCS 0x989680 ;  /* 0x009896800000895d */ /* 0x008fea0003900000 */
[----:B------:R-:W3:Y:S02]  /*a7e0*/  @!P0 SYNCS.PHASECHK.TRANS64 P0, [R3+URZ], R0 ;  /* 0x00000000030085a7 */ /* 0x000ee4000800007f */
[----:B---3--:R-:W-:Y:S05]  /*a7f0*/  @!P0 BRA `(.L_x_247) ;  /* 0xfffffffc00f08947 */ /* 0x008fea000383ffff */
.L_x_241:
[----:B------:R-:W-:Y:S05]  /*a800*/  BSYNC B0 ;  /* 0x0000000000007941 */ /* 0x000fea0003800000 */
.L_x_240:
[----:B------:R-:W-:Y:S05]  /*a810*/  EXIT ;  /* 0x000000000000794d */ /* 0x000fea0003800000 */
.L_x_17:
[----:B-1----:R1:W2:Y:S02]  /*a820*/  SYNCS.PHASECHK.TRANS64.TRYWAIT P1, [R3+URZ], R0 ;  /* 0x00000000030075a7 */ /* 0x0022a4000802017f */
[----:B--2---:R-:W-:Y:S05]  /*a830*/  @!P1 NANOSLEEP.SYNCS 0x989680 ;  /* 0x009896800000995d */ /* 0x004fea0003900000 */
[----:B------:R-:W2:Y:S02]  /*a840*/  @!P1 SYNCS.PHASECHK.TRANS64 P1, [R3+URZ], R0 ;  /* 0x00000000030095a7 */ /* 0x000ea4000802007f */
[----:B--2---:R-:W-:Y:S05]  /*a850*/  @!P1 BRA `(.L_x_17) ;  /* 0xfffffffc00f09947 */ /* 0x004fea000383ffff */
[----:B------:R-:W-:Y:S05]  /*a860*/  BRA `(.L_x_16) ;  /* 0xffffff6c001c7947 */ /* 0x000fea000383ffff */
.L_x_22:
[----:B-1----:R-:W-:-:S04]  /*a870*/  IMAD.U32 R4, RZ, RZ, UR8 ;  /* 0x00000008ff047e24 */ /* 0x002fc8000f8e00ff */
[----:B------:R1:W2:Y:S03]  /*a880*/  SYNCS.PHASECHK.TRANS64.TRYWAIT P1, [R4+URZ], R3 ;  /* 0x00000003040075a7 */ /* 0x0002a6000802017f */
[----:B--2---:R-:W-:Y:S05]  /*a890*/  @!P1 NANOSLEEP.SYNCS 0x989680 ;  /* 0x009896800000995d */ /* 0x004fea0003900000 */
[----:B------:R-:W2:Y:S02]  /*a8a0*/  @!P1 SYNCS.PHASECHK.TRANS64 P1, [R4+URZ], R3 ;  /* 0x00000003040095a7 */ /* 0x000ea4000802007f */
[----:B--2---:R-:W-:Y:S05]  /*a8b0*/  @!P1 BRA `(.L_x_22) ;  /* 0xfffffffc00ec9947 */ /* 0x004fea000383ffff */
[----:B------:R-:W-:Y:S05]  /*a8c0*/  BRA `(.L_x_21) ;  /* 0xffffff7000387947 */ /* 0x000fea000383ffff */
.L_x_227:
[----:B------:R-:W-:Y:S01]  /*a8d0*/  BSSY B1, `(.L_x_248) ;  /* 0x0000006000017945 */ /* 0x000fe20003800000 */
[----:B------:R-:W-:-:S07]  /*a8e0*/  IMAD.MOV.U32 R15, RZ, RZ, -0x1 ;  /* 0xffffffffff0f7424 */ /* 0x000fce00078e00ff */
[----:B------:R-:W-:Y:S05]  /*a8f0*/  WARPSYNC.COLLECTIVE R15, `(.L_x_249) ;  /* 0x000000000f0c7348 */ /* 0x000fea0003c00000 */
[----:B------:R-:W-:Y:S02]  /*a900*/  ELECT P6, UR62, PT ;  /* 0x00000000003e782f */ /* 0x000fe400038c0000 */
[----:B------:R-:W-:Y:S01]  /*a910*/  MOV R14, UR62 ;  /* 0x0000003e000e7c02 */ /* 0x000fe20008000f00 */
[----:B------:R-:W-:Y:S10]  /*a920*/  ENDCOLLECTIVE ;  /* 0x000000000000791b */ /* 0x000ff40003800000 */
.L_x_249:
[----:B------:R-:W-:Y:S05]  /*a930*/  BSYNC B1 ;  /* 0x0000000000017941 */ /* 0x000fea0003800000 */
.L_x_248:
[----:B------:R-:W-:Y:S05]  /*a940*/  BRA `(.L_x_250) ;  /* 0xfffffff000247947 */ /* 0x000fea000383ffff */
.L_x_230:
[----:B0-----:R0:W1:Y:S02]  /*a950*/  SYNCS.PHASECHK.TRANS64.TRYWAIT P1, [R14+URZ+0x28], R7 ;  /* 0x000028070e0075a7 */ /* 0x001064000802017f */
[----:B-1----:R-:W-:Y:S05]  /*a960*/  @!P1 NANOSLEEP.SYNCS 0x989680 ;  /* 0x009896800000995d */ /* 0x002fea0003900000 */
[----:B------:R-:W1:Y:S02]  /*a970*/  @!P1 SYNCS.PHASECHK.TRANS64 P1, [R14+URZ+0x28], R7 ;  /* 0x000028070e0095a7 */ /* 0x000e64000802007f */
[----:B-1----:R-:W-:Y:S05]  /*a980*/  @!P1 BRA `(.L_x_230) ;  /* 0xfffffffc00f09947 */ /* 0x002fea000383ffff */
[----:B------:R-:W-:Y:S05]  /*a990*/  BRA `(.L_x_251) ;  /* 0xfffffff000587947 */ /* 0x000fea000383ffff */
.L_x_239:
[----:B------:R-:W-:Y:S01]  /*a9a0*/  BSSY B0, `(.L_x_252) ;  /* 0x0000006000007945 */ /* 0x000fe20003800000 */
[----:B------:R-:W-:-:S07]  /*a9b0*/  IMAD.MOV.U32 R15, RZ, RZ, -0x1 ;  /* 0xffffffffff0f7424 */ /* 0x000fce00078e00ff */
[----:B------:R-:W-:Y:S05]  /*a9c0*/  WARPSYNC.COLLECTIVE R15, `(.L_x_253) ;  /* 0x000000000f0c7348 */ /* 0x000fea0003c00000 */
[----:B------:R-:W-:Y:S02]  /*a9d0*/  ELECT P6, UR62, PT ;  /* 0x00000000003e782f */ /* 0x000fe400038c0000 */
[----:B------:R-:W-:Y:S01]  /*a9e0*/  MOV R14, UR62 ;  /* 0x0000003e000e7c02 */ /* 0x000fe20008000f00 */
[----:B------:R-:W-:Y:S10]  /*a9f0*/  ENDCOLLECTIVE ;  /* 0x000000000000791b */ /* 0x000ff40003800000 */
.L_x_253:
[----:B------:R-:W-:Y:S05]  /*aa00*/  BSYNC B0 ;  /* 0x0000000000007941 */ /* 0x000fea0003800000 */
.L_x_252:
[----:B------:R-:W-:Y:S05]  /*aa10*/  BRA `(.L_x_254) ;  /* 0xfffffff800a87947 */ /* 0x000fea000383ffff */
.L_x_243:
[----:B0-----:R0:W1:Y:S02]  /*aa20*/  SYNCS.PHASECHK.TRANS64.TRYWAIT P0, [R7+URZ], R2 ;  /* 0x00000002070075a7 */ /* 0x001064000800017f */
[----:B-1----:R-:W-:Y:S05]  /*aa30*/  @!P0 NANOSLEEP.SYNCS 0x989680 ;  /* 0x009896800000895d */ /* 0x002fea0003900000 */
[----:B------:R-:W1:Y:S02]  /*aa40*/  @!P0 SYNCS.PHASECHK.TRANS64 P0, [R7+URZ], R2 ;  /* 0x00000002070085a7 */ /* 0x000e64000800007f */
[----:B-1----:R-:W-:Y:S05]  /*aa50*/  @!P0 BRA `(.L_x_243) ;  /* 0xfffffffc00f08947 */ /* 0x002fea000383ffff */
[----:B------:R-:W-:Y:S05]  /*aa60*/  BRA `(.L_x_255) ;  /* 0xfffffff800e87947 */ /* 0x000fea000383ffff */
.L_x_244:
[----:B0-----:R0:W1:Y:S02]  /*aa70*/  SYNCS.PHASECHK.TRANS64.TRYWAIT P0, [R9+URZ], R4 ;  /* 0x00000004090075a7 */ /* 0x001064000800017f */
[----:B-1----:R-:W-:Y:S05]  /*aa80*/  @!P0 NANOSLEEP.SYNCS 0x989680 ;  /* 0x009896800000895d */ /* 0x002fea0003900000 */
[----:B------:R-:W1:Y:S02]  /*aa90*/  @!P0 SYNCS.PHASECHK.TRANS64 P0, [R9+URZ], R4 ;  /* 0x00000004090085a7 */ /* 0x000e64000800007f */
[----:B-1----:R-:W-:Y:S05]  /*aaa0*/  @!P0 BRA `(.L_x_244) ;  /* 0xfffffffc00f08947 */ /* 0x002fea000383ffff */
[----:B------:R-:W-:Y:S05]  /*aab0*/  BRA `(.L_x_256) ;  /* 0xfffffff800f87947 */ /* 0x000fea000383ffff */
.L_x_245:
[----:B0-----:R0:W1:Y:S02]  /*aac0*/  SYNCS.PHASECHK.TRANS64.TRYWAIT P0, [R6+URZ], R5 ;  /* 0x00000005060075a7 */ /* 0x001064000800017f */
[----:B-1----:R-:W-:Y:S05]  /*aad0*/  @!P0 NANOSLEEP.SYNCS 0x989680 ;  /* 0x009896800000895d */ /* 0x002fea0003900000 */
[----:B------:R-:W1:Y:S02]  /*aae0*/  @!P0 SYNCS.PHASECHK.TRANS64 P0, [R6+URZ], R5 ;  /* 0x00000005060085a7 */ /* 0x000e64000800007f */
[----:B-1----:R-:W-:Y:S05]  /*aaf0*/  @!P0 BRA `(.L_x_245) ;  /* 0xfffffffc00f08947 */ /* 0x002fea000383ffff */
[----:B------:R-:W-:Y:S05]  /*ab00*/  BRA `(.L_x_257) ;  /* 0xfffffffc00087947 */ /* 0x000fea000383ffff */
.L_x_246:
[----:B-1----:R1:W2:Y:S02]  /*ab10*/  SYNCS.PHASECHK.TRANS64.TRYWAIT P0, [R9+URZ], R4 ;  /* 0x00000004090075a7 */ /* 0x0022a4000800017f */
[----:B--2---:R-:W-:Y:S05]  /*ab20*/  @!P0 NANOSLEEP.SYNCS 0x989680 ;  /* 0x009896800000895d */ /* 0x004fea0003900000 */
[----:B------:R-:W2:Y:S02]  /*ab30*/  @!P0 SYNCS.PHASECHK.TRANS64 P0, [R9+URZ], R4 ;  /* 0x00000004090085a7 */ /* 0x000ea4000800007f */
[----:B--2---:R-:W-:Y:S05]  /*ab40*/  @!P0 BRA `(.L_x_246) ;  /* 0xfffffffc00f08947 */ /* 0x004fea000383ffff */
[----:B------:R-:W-:Y:S05]  /*ab50*/  BRA `(.L_x_258) ;  /* 0xfffffffc00107947 */ /* 0x000fea000383ffff */
.L_x_259:
[----:B------:R-:W-:-:S00]  /*ab60*/  BRA `(.L_x_259) ;  /* 0xfffffffc00fc7947 */ /* 0x000fc0000383ffff */
[----:B------:R-:W-:-:S00]  /*ab70*/  NOP ;  /* 0x0000000000007918 */ /* 0x000fc00000000000 */
        /* <DEDUP_REMOVED lines=8> */
.L_x_260:


//--------------------- .nv.global.init           --------------------------
	.section	.nv.global.init,"aw",@progbits
.nv.global.init:
	.type		$str$22,@object
	.size		$str$22,($str$23 - $str$22)
$str$22:
        /*0000*/ 	.byte	0x6b, 0x5f, 0x74, 0x69, 0x6c, 0x65, 0x5f, 0x63, 0x6f, 0x75, 0x6e, 0x74, 0x20, 0x3e, 0x3d, 0x20
        /*0010*/ 	.byte	0x31, 0x00
	.type		$str$23,@object
	.size		$str$23,(__unnamed_1 - $str$23)
$str$23:
        /*0012*/ 	.byte	0x2f, 0x74, 0x6d, 0x70, 0x2f, 0x63, 0x75, 0x74, 0x6c, 0x61, 0x73, 0x73, 0x5f, 0x73, 0x77, 0x65
        /*0022*/ 	.byte	0x65, 0x70, 0x5f, 0x73, 0x72, 0x63, 0x2f, 0x69, 0x6e, 0x63, 0x6c, 0x75, 0x64, 0x65, 0x2f, 0x63
        /*0032*/ 	.byte	0x75, 0x74, 0x6c, 0x61, 0x73, 0x73, 0x2f, 0x67, 0x65, 0x6d, 0x6d, 0x2f, 0x63, 0x6f, 0x6c, 0x6c
        /*0042*/ 	.byte	0x65, 0x63, 0x74, 0x69, 0x76, 0x65, 0x2f, 0x73, 0x6d, 0x39, 0x30, 0x5f, 0x6d, 0x6d, 0x61, 0x5f
        /*0052*/ 	.byte	0x74, 0x6d, 0x61, 0x5f, 0x67, 0x6d, 0x6d, 0x61, 0x5f, 0x73, 0x73, 0x5f, 0x77, 0x61, 0x72, 0x70
        /*0062*/ 	.byte	0x73, 0x70, 0x65, 0x63, 0x69, 0x61, 0x6c, 0x69, 0x7a, 0x65, 0x64, 0x2e, 0x68, 0x70, 0x70, 0x00
	.type		__unnamed_1,@object
	.size		__unnamed_1,(.L_0 - __unnamed_1)
__unnamed_1:
        /*0072*/ 	.byte	0x76, 0x6f, 0x69, 0x64, 0x20, 0x63, 0x75, 0x74, 0x6c, 0x61, 0x73, 0x73, 0x3a, 0x3a, 0x67, 0x65
        /* <DEDUP_REMOVED lines=180> */
        /*0bc2*/ 	.byte	0x74, 0x79, 0x5d, 0x00
.L_0:


//--------------------- .nv.shared._ZN7cutlass13device_kernelINS_4gemm6kernel13GemmUniversalIN4cute5tupleIJiiiiEEENS1_10collective13CollectiveMmaINS1_34MainloopSm90TmaGmmaWarpSpecializedILi5ENS5_IJNS4_1CILi1EEESB_SB_EEENS1_35KernelTmaWarpSpecializedCooperativeEEENS5_IJNSA_ILi256EEENSA_ILi96EEENSA_ILi64EEEEEENS_10bfloat16_tENS5_IJlSB_lEEESJ_SK_NS4_8TiledMMAINS4_8MMA_AtomIJNS4_4SM904GMMA27MMA_64x96x16_F32BF16BF16_SSILNSO_5MajorE0ELSQ_0ELNSO_7ScaleInE1ELSR_1EEEEEENS4_6LayoutINS5_IJNSA_ILi2EEESB_SB_EEENS5_IJSB_NSA_ILi0EEESX_EEEEENS5_IJNS4_10UnderscoreES10_S10_EEEEENS4_13SM90_TMA_LOADENS4_14ComposedLayoutINS4_7SwizzleILi3ELi4ELi3EEENS4_18smem_ptr_flag_bitsILi16EEENSU_INS5_IJNSA_ILi8EEESH_EEENS5_IJSH_SB_EEEEEEEvNS4_8identityES13_S1D_vS1E_EENS_8epilogue10collective6detail29Sm90TmaWarpSpecializedAdapterINS1H_15DefaultEpilogueISJ_SK_SK_NS1G_6thread17LinearCombinationISJ_Li1EffLNS1L_9ScaleType4KindE0ELNS_15FloatRoundStyleE2ESJ_EENS1_15EpilogueDefaultEEEEEvvEEEEvNT_6ParamsE --------------------------
	.section	.nv.shared._ZN7cutlass13device_kernelINS_4gemm6kernel13GemmUniversalIN4cute5tupleIJiiiiEEENS1_10collective13CollectiveMmaINS1_34MainloopSm90TmaGmmaWarpSpecializedILi5ENS5_IJNS4_1CILi1EEESB_SB_EEENS1_35KernelTmaWarpSpecializedCooperativeEEENS5_IJNSA_ILi256EEENSA_ILi96EEENSA_ILi64EEEEEENS_10bfloat16_tENS5_IJlSB_lEEESJ_SK_NS4_8TiledMMAINS4_8MMA_AtomIJNS4_4SM904GMMA27MMA_64x96x16_F32BF16BF16_SSILNSO_5MajorE0ELSQ_0ELNSO_7ScaleInE1ELSR_1EEEEEENS4_6LayoutINS5_IJNSA_ILi2EEESB_SB_EEENS5_IJSB_NSA_ILi0EEESX_EEEEENS5_IJNS4_10UnderscoreES10_S10_EEEEENS4_13SM90_TMA_LOADENS4_14ComposedLayoutINS4_7SwizzleILi3ELi4ELi3EEENS4_18smem_ptr_flag_bitsILi16EEENSU_INS5_IJNSA_ILi8EEESH_EEENS5_IJSH_SB_EEEEEEEvNS4_8identityES13_S1D_vS1E_EENS_8epilogue10collective6detail29Sm90TmaWarpSpecializedAdapterINS1H_15DefaultEpilogueISJ_SK_SK_NS1G_6thread17LinearCombinationISJ_Li1EffLNS1L_9ScaleType4KindE0ELNS_15FloatRoundStyleE2ESJ_EENS1_15EpilogueDefaultEEEEEvvEEEEvNT_6ParamsE,"aw",@nobits
	.sectionflags	@""
	.align	16
	.zero		1024


//--------------------- .nv.shared.reserved.0     --------------------------
	.section	.nv.shared.reserved.0,"aw",@nobits
	.weak		__nv_reservedSMEM_offset_0_alias
	.size		__nv_reservedSMEM_offset_0_alias, 0, 0
	.other		__nv_reservedSMEM_offset_0_alias,@"STO_CUDA_RESERVED_SHARED STV_DEFAULT"
__nv_reservedSMEM_offset_0_alias:
	.zero		0


//--------------------- .nv.global                --------------------------
	.section	.nv.global,"aw",@nobits
.nv.global:
	.type		_ZN39_INTERNAL_d9429c3d_4_k_cu_4720d467_96714cute1_E,@object
	.size		_ZN39_INTERNAL_d9429c3d_4_k_cu_4720d467_96714cute1_E,(_ZN39_INTERNAL_d9429c3d_4_k_cu_4720d467_96714cuda3std3__45__cpo6cbeginE - _ZN39_INTERNAL_d9429c3d_4_k_cu_4720d467_96714cute1_E)
_ZN39_INTERNAL_d9429c3d_4_k_cu_4720d467_96714cute1_E:
	.zero		1
	.type		_ZN39_INTERNAL_d9429c3d_4_k_cu_4720d467_96714cuda3std3__45__cpo6cbeginE,@object
	.size		_ZN39_INTERNAL_d9429c3d_4_k_cu_4720d467_96714cuda3std3__45__cpo6cbeginE,(_ZN39_INTERNAL_d9429c3d_4_k_cu_4720d467_96714cuda3std3__48in_placeE - _ZN39_INTERNAL_d9429c3d_4_k_cu_4720d467_96714cuda3std3__45__cpo6cbeginE)
_ZN39_INTERNAL_d9429c3d_4_k_cu_4720d467_96714cuda3std3__45__cpo6cbeginE:
	.zero		1
	.type		_ZN39_INTERNAL_d9429c3d_4_k_cu_4720d467_96714cuda3std3__48in_placeE,@object
	.size		_ZN39_INTERNAL_d9429c3d_4_k_cu_4720d467_96714cuda3std3__48in_placeE,(_ZN39_INTERNAL_d9429c3d_4_k_cu_4720d467_96714cuda3std6ranges3__45__cpo9iter_moveE - _ZN39_INTERNAL_d9429c3d_4_k_cu_4720d467_96714cuda3std3__48in_placeE)
_ZN39_INTERNAL_d9429c3d_4_k_cu_4720d467_96714cuda3std3__48in_placeE:
	.zero		1
	.type		_ZN39_INTERNAL_d9429c3d_4_k_cu_4720d467_96714cuda3std6ranges3__45__cpo9iter_moveE,@object
	.size		_ZN39_INTERNAL_d9429c3d_4_k_cu_4720d467_96714cuda3std6ranges3__45__cpo9iter_moveE,(_ZN39_INTERNAL_d9429c3d_4_k_cu_4720d467_96714cuda3std3__45__cpo5beginE - _ZN39_INTERNAL_d9429c3d_4_k_cu_4720d467_96714cuda3std6ranges3__45__cpo9iter_moveE)
_ZN39_INTERNAL_d9429c3d_4_k_cu_4720d467_96714cuda3std6ranges3__45__cpo9iter_moveE:
	.zero		1
	.type		_ZN39_INTERNAL_d9429c3d_4_k_cu_4720d467_96714cuda3std3__45__cpo5beginE,@object
	.size		_ZN39_INTERNAL_d9429c3d_4_k_cu_4720d467_96714cuda3std3__45__cpo5beginE,(_ZN39_INTERNAL_d9429c3d_4_k_cu_4720d467_96714cuda3std3__441_GLOBAL__N__d9429c3d_4_k_cu_4720d467_96716ignoreE - _ZN39_INTERNAL_d9429c3d_4_k_cu_4720d467_96714cuda3std3__45__cpo5beginE)
_ZN39_INTERNAL_d9429c3d_4_k_cu_4720d467_96714cuda3std3__45__cpo5beginE:
	.zero		1
	.type		_ZN39_INTERNAL_d9429c3d_4_k_cu_4720d467_96714cuda3std3__441_GLOBAL__N__d9429c3d_4_k_cu_4720d467_96716ignoreE,@object
	.size		_ZN39_INTERNAL_d9429c3d_4_k_cu_4720d467_96714cuda3std3__441_GLOBAL__N__d9429c3d_4_k_cu_4720d467_96716ignoreE,(_ZN39_INTERNAL_d9429c3d_4_k_cu_4720d467_96714cute7productE - _ZN39_INTERNAL_d9429c3d_4_k_cu_4720d467_96714cuda3std3__441_GLOBAL__N__d9429c3d_4_k_cu_4720d467_96716ignoreE)
_ZN39_INTERNAL_d9429c3d_4_k_cu_4720d467_96714cuda3std3__441_GLOBAL__N__d9429c3d_4_k_cu_4720d467_96716ignoreE:
	.zero		1
	.type		_ZN39_INTERNAL_d9429c3d_4_k_cu_4720d467_96714cute7productE,@object
	.size		_ZN39_INTERNAL_d9429c3d_4_k_cu_4720d467_96714cute7productE,(_ZN39_INTERNAL_d9429c3d_4_k_cu_4720d467_96714cuda3std3__45__cpo3endE - _ZN39_INTERNAL_d9429c3d_4_k_cu_4720d467_96714cute7productE)
_ZN39_INTERNAL_d9429c3d_4_k_cu_4720d467_96714cute7productE:
	.zero		1
	.type		_ZN39_INTERNAL_d9429c3d_4_k_cu_4720d467_96714cuda3std3__45__cpo3endE,@object
	.size		_ZN39_INTERNAL_d9429c3d_4_k_cu_4720d467_96714cuda3std3__45__cpo3endE,(_ZN39_INTERNAL_d9429c3d_4_k_cu_4720d467_96714cuda3std3__419piecewise_constructE - _ZN39_INTERNAL_d9429c3d_4_k_cu_4720d467_96714cuda3std3__45__cpo3endE)
_ZN39_INTERNAL_d9429c3d_4_k_cu_4720d467_96714cuda3std3__45__cpo3endE:
	.zero		1
	.type		_ZN39_INTERNAL_d9429c3d_4_k_cu_4720d467_96714cuda3std3__419piecewise_constructE,@object
	.size		_ZN39_INTERNAL_d9429c3d_4_k_cu_4720d467_96714cuda3std3__419piecewise_constructE,(_ZN39_INTERNAL_d9429c3d_4_k_cu_4720d467_96714cuda3std3__45__cpo4cendE - _ZN39_INTERNAL_d9429c3d_4_k_cu_4720d467_96714cuda3std3__419piecewise_constructE)
_ZN39_INTERNAL_d9429c3d_4_k_cu_4720d467_96714cuda3std3__419piecewise_constructE:
	.zero		1
	.type		_ZN39_INTERNAL_d9429c3d_4_k_cu_4720d467_96714cuda3std3__45__cpo4cendE,@object
	.size		_ZN39_INTERNAL_d9429c3d_4_k_cu_4720d467_96714cuda3std3__45__cpo4cendE,(_ZN39_INTERNAL_d9429c3d_4_k_cu_4720d467_96714cuda3std6ranges3__45__cpo4swapE - _ZN39_INTERNAL_d9429c3d_4_k_cu_4720d467_96714cuda3std3__45__cpo4cendE)
_ZN39_INTERNAL_d9429c3d_4_k_cu_4720d467_96714cuda3std3__45__cpo4cendE:
	.zero		1
	.type		_ZN39_INTERNAL_d9429c3d_4_k_cu_4720d467_96714cuda3std6ranges3__45__cpo4swapE,@object
	.size		_ZN39_INTERNAL_d9429c3d_4_k_cu_4720d467_96714cuda3std6ranges3__45__cpo4swapE,(.L_8 - _ZN39_INTERNAL_d9429c3d_4_k_cu_4720d467_96714cuda3std6ranges3__45__cpo4swapE)
_ZN39_INTERNAL_d9429c3d_4_k_cu_4720d467_96714cuda3std6ranges3__45__cpo4swapE:
	.zero		1
.L_8:


//--------------------- .nv.constant0._ZN7cutlass13device_kernelINS_4gemm6kernel13GemmUniversalIN4cute5tupleIJiiiiEEENS1_10collective13CollectiveMmaINS1_34MainloopSm90TmaGmmaWarpSpecializedILi5ENS5_IJNS4_1CILi1EEESB_SB_EEENS1_35KernelTmaWarpSpecializedCooperativeEEENS5_IJNSA_ILi256EEENSA_ILi96EEENSA_ILi64EEEEEENS_10bfloat16_tENS5_IJlSB_lEEESJ_SK_NS4_8TiledMMAINS4_8MMA_AtomIJNS4_4SM904GMMA27MMA_64x96x16_F32BF16BF16_SSILNSO_5MajorE0ELSQ_0ELNSO_7ScaleInE1ELSR_1EEEEEENS4_6LayoutINS5_IJNSA_ILi2EEESB_SB_EEENS5_IJSB_NSA_ILi0EEESX_EEEEENS5_IJNS4_10UnderscoreES10_S10_EEEEENS4_13SM90_TMA_LOADENS4_14ComposedLayoutINS4_7SwizzleILi3ELi4ELi3EEENS4_18smem_ptr_flag_bitsILi16EEENSU_INS5_IJNSA_ILi8EEESH_EEENS5_IJSH_SB_EEEEEEEvNS4_8identityES13_S1D_vS1E_EENS_8epilogue10collective6detail29Sm90TmaWarpSpecializedAdapterINS1H_15DefaultEpilogueISJ_SK_SK_NS1G_6thread17LinearCombinationISJ_Li1EffLNS1L_9ScaleType4KindE0ELNS_15FloatRoundStyleE2ESJ_EENS1_15EpilogueDefaultEEEEEvvEEEEvNT_6ParamsE --------------------------
	.section	.nv.constant0._ZN7cutlass13device_kernelINS_4gemm6kernel13GemmUniversalIN4cute5tupleIJiiiiEEENS1_10collective13CollectiveMmaINS1_34MainloopSm90TmaGmmaWarpSpecializedILi5ENS5_IJNS4_1CILi1EEESB_SB_EEENS1_35KernelTmaWarpSpecializedCooperativeEEENS5_IJNSA_ILi256EEENSA_ILi96EEENSA_ILi64EEEEEENS_10bfloat16_tENS5_IJlSB_lEEESJ_SK_NS4_8TiledMMAINS4_8MMA_AtomIJNS4_4SM904GMMA27MMA_64x96x16_F32BF16BF16_SSILNSO_5MajorE0ELSQ_0ELNSO_7ScaleInE1ELSR_1EEEEEENS4_6LayoutINS5_IJNSA_ILi2EEESB_SB_EEENS5_IJSB_NSA_ILi0EEESX_EEEEENS5_IJNS4_10UnderscoreES10_S10_EEEEENS4_13SM90_TMA_LOADENS4_14ComposedLayoutINS4_7SwizzleILi3ELi4ELi3EEENS4_18smem_ptr_flag_bitsILi16EEENSU_INS5_IJNSA_ILi8EEESH_EEENS5_IJSH_SB_EEEEEEEvNS4_8identityES13_S1D_vS1E_EENS_8epilogue10collective6detail29Sm90TmaWarpSpecializedAdapterINS1H_15DefaultEpilogueISJ_SK_SK_NS1G_6thread17LinearCombinationISJ_Li1EffLNS1L_9ScaleType4KindE0ELNS_15FloatRoundStyleE2ESJ_EENS1_15EpilogueDefaultEEEEEvvEEEEvNT_6ParamsE,"a",@progbits
	.sectionflags	@""
	.align	4
.nv.constant0._ZN7cutlass13device_kernelINS_4gemm6kernel13GemmUniversalIN4cute5tupleIJiiiiEEENS1_10collective13CollectiveMmaINS1_34MainloopSm90TmaGmmaWarpSpecializedILi5ENS5_IJNS4_1CILi1EEESB_SB_EEENS1_35KernelTmaWarpSpecializedCooperativeEEENS5_IJNSA_ILi256EEENSA_ILi96EEENSA_ILi64EEEEEENS_10bfloat16_tENS5_IJlSB_lEEESJ_SK_NS4_8TiledMMAINS4_8MMA_AtomIJNS4_4SM904GMMA27MMA_64x96x16_F32BF16BF16_SSILNSO_5MajorE0ELSQ_0ELNSO_7ScaleInE1ELSR_1EEEEEENS4_6LayoutINS5_IJNSA_ILi2EEESB_SB_EEENS5_IJSB_NSA_ILi0EEESX_EEEEENS5_IJNS4_10UnderscoreES10_S10_EEEEENS4_13SM90_TMA_LOADENS4_14ComposedLayoutINS4_7SwizzleILi3ELi4ELi3EEENS4_18smem_ptr_flag_bitsILi16EEENSU_INS5_IJNSA_ILi8EEESH_EEENS5_IJSH_SB_EEEEEEEvNS4_8identityES13_S1D_vS1E_EENS_8epilogue10collective6detail29Sm90TmaWarpSpecializedAdapterINS1H_15DefaultEpilogueISJ_SK_SK_NS1G_6thread17LinearCombinationISJ_Li1EffLNS1L_9ScaleType4KindE0ELNS_15FloatRoundStyleE2ESJ_EENS1_15EpilogueDefaultEEEEEvvEEEEvNT_6ParamsE:
	.zero		1664


//--------------------- SYMBOLS --------------------------

	.type		.nv.reservedSmem.offset0,@object
	.size		.nv.reservedSmem.offset0,0x4
	.type		__assertfail,@function
